def attn_fwd(
    Q,
    K,
    V,
    Out,
    Lse,
    sm_scale,
    stride_qz,
    stride_qh,
    stride_qm,
    stride_qk,
    stride_kz,
    stride_kh,
    stride_kn,
    stride_kk,
    stride_vz,
    stride_vh,
    stride_vn,
    stride_vk,
    stride_oz,
    stride_oh,
    stride_om,
    stride_ok,
    seqlen_q,
    seqlen_k,
    BLOCK_M: tl.constexpr,
    BLOCK_N: tl.constexpr,
    HEAD_DIM: tl.constexpr,
    CAUSAL: tl.constexpr,
):
    start_m = tl.program_id(0)
    off_hz = tl.program_id(1)
    q_off = off_hz * stride_qh
    k_off = off_hz * stride_kh
    v_off = off_hz * stride_vh
    offs_m = start_m * BLOCK_M + tl.arange(0, BLOCK_M)
    offs_d = tl.arange(0, HEAD_DIM)
    offs_n = tl.arange(0, BLOCK_N)
    q_ptrs = Q + q_off + offs_m[:, None] * stride_qm + offs_d[None, :] * stride_qk
    k_ptrs = K + k_off + offs_d[:, None] * stride_kk + offs_n[None, :] * stride_kn
    v_ptrs = V + v_off + offs_n[:, None] * stride_vn + offs_d[None, :] * stride_vk
    m_i = tl.full([BLOCK_M], float("-inf"), dtype=tl.float32)
    l_i = tl.zeros([BLOCK_M], dtype=tl.float32) + 1.0
    acc = tl.zeros([BLOCK_M, HEAD_DIM], dtype=tl.float32)
    q = tl.load(q_ptrs)
    acc, l_i, m_i = _attn_fwd_inner(
        acc,
        l_i,
        m_i,
        q,
        k_ptrs,
        v_ptrs,
        sm_scale,
        stride_kn,
        stride_vn,
        start_m,
        seqlen_k,
        BLOCK_M,
        BLOCK_N,
        HEAD_DIM,
        CAUSAL,
    )
    acc = acc / l_i[:, None]
    lse = m_i + tl.math.log2(l_i) / 1.4426950408889634
    o_ptrs = (
        Out
        + off_hz * stride_oh
        + offs_m[:, None] * stride_om
        + offs_d[None, :] * stride_ok
    )
    tl.store(o_ptrs, acc.to(Out.dtype.element_ty))
    tl.store(Lse + off_hz * seqlen_q + offs_m, lse)

# config = {"BLOCK_M": 128, "BLOCK_N": 16, "HEAD_DIM": 64, "arch": "sm_100", "causal": true, "dtype": "fp16", "num_stages": 3, "num_warps": 8}
# arch = sm_100


// ===== COMPILED SASS (sm_100a) =====

	.target	sm_100a

	.elftype	@"ET_EXEC"


//--------------------- .note.nv.tkinfo           --------------------------
	.section	.note.nv.tkinfo,"",@"SHT_NOTE"
	.sectionflags	@"SHF_NOTE_NV_TKINFO"
	.tkinfo
        /*0018*/ 	.word	0x00000081
        /*0030*/ 	.string	""
        /*0030*/ 	.string	"ptxas-blackwell"
        /*0030*/ 	.string	"Cuda compilation tools, release 12.9, V12.9.86"
        /*0030*/ 	.string	"Build cuda_12.9.r12.9/compiler.36037853_0"
        /*0030*/ 	.string	"-v  -suppress-debug-info  -lineinfo  -arch sm_100a "



//--------------------- .note.nv.cuver            --------------------------
	.section	.note.nv.cuver,"",@"SHT_NOTE"
	.sectionflags	@"SHF_NOTE_NV_CUVER"
        /*0018*/ 	.short	0x0001
        /*001a*/ 	.short	0x0064
        /*001c*/ 	.short	0x0001
        /*001e*/ 	.short	0x0000
        /*0020*/ 	.short	0x0001
        /*0022*/ 	.short	0x0000


//--------------------- .nv.info                  --------------------------
	.section	.nv.info,"",@"SHT_CUDA_INFO"
	.align	4


	//----- nvinfo : EIATTR_REGCOUNT
	.align		4
        /*0000*/ 	.byte	0x04, 0x2f
        /*0002*/ 	.short	(.L_5 - .L_4)
	.align		4
.L_4:
        /*0004*/ 	.word	index@(attn_fwd)
        /*0008*/ 	.word	0x00000050


	//----- nvinfo : EIATTR_FRAME_SIZE
	.align		4
.L_5:
        /*000c*/ 	.byte	0x04, 0x11
        /*000e*/ 	.short	(.L_7 - .L_6)
	.align		4
.L_6:
        /*0010*/ 	.word	index@($__internal_2_$__cuda_sm10x_tcgen05_guardrail_trap_unallocated_columns_being_dealloced)
        /*0014*/ 	.word	0x00000000


	//----- nvinfo : EIATTR_FRAME_SIZE
	.align		4
.L_7:
        /*0018*/ 	.byte	0x04, 0x11
        /*001a*/ 	.short	(.L_9 - .L_8)
	.align		4
.L_8:
        /*001c*/ 	.word	index@($__internal_1_$__cuda_sm10x_tcgen05_guardrail_trap_phase_invalid_during_alloc)
        /*0020*/ 	.word	0x00000000


	//----- nvinfo : EIATTR_FRAME_SIZE
	.align		4
.L_9:
        /*0024*/ 	.byte	0x04, 0x11
        /*0026*/ 	.short	(.L_11 - .L_10)
	.align		4
.L_10:
        /*0028*/ 	.word	index@($__internal_0_$__cuda_sm10x_tcgen05_guardrail_trap_col_being_dealloced_not_returned_by_alloc)
        /*002c*/ 	.word	0x00000000


	//----- nvinfo : EIATTR_FRAME_SIZE
	.align		4
.L_11:
        /*0030*/ 	.byte	0x04, 0x11
        /*0032*/ 	.short	(.L_13 - .L_12)
	.align		4
.L_12:
        /*0034*/ 	.word	index@(attn_fwd)
        /*0038*/ 	.word	0x00000000


	//----- nvinfo : EIATTR_MIN_STACK_SIZE
	.align		4
.L_13:
        /*003c*/ 	.byte	0x04, 0x12
        /*003e*/ 	.short	(.L_15 - .L_14)
	.align		4
.L_14:
        /*0040*/ 	.word	index@(attn_fwd)
        /*0044*/ 	.word	0x00000000
.L_15:


//--------------------- .nv.info.attn_fwd         --------------------------
	.section	.nv.info.attn_fwd,"",@"SHT_CUDA_INFO"
	.sectionflags	@""
	.align	4


	//----- nvinfo : EIATTR_CUDA_API_VERSION
	.align		4
        /*0000*/ 	.byte	0x04, 0x37
        /*0002*/ 	.short	(.L_17 - .L_16)
.L_16:
        /*0004*/ 	.word	0x00000081


	//----- nvinfo : EIATTR_KPARAM_INFO
	.align		4
.L_17:
        /*0008*/ 	.byte	0x04, 0x17
        /*000a*/ 	.short	(.L_19 - .L_18)
.L_18:
        /*000c*/ 	.word	0x00000000
        /*0010*/ 	.short	0x0019
        /*0012*/ 	.short	0x0080
        /*0014*/ 	.byte	0x00, 0xf4, 0x21, 0x00


	//----- nvinfo : EIATTR_KPARAM_INFO
	.align		4
.L_19:
        /*0018*/ 	.byte	0x04, 0x17
        /*001a*/ 	.short	(.L_21 - .L_20)
.L_20:
        /*001c*/ 	.word	0x00000000
        /*0020*/ 	.short	0x0018
        /*0022*/ 	.short	0x0078
        /*0024*/ 	.byte	0x00, 0xf4, 0x21, 0x00


	//----- nvinfo : EIATTR_KPARAM_INFO
	.align		4
.L_21:
        /*0028*/ 	.byte	0x04, 0x17
        /*002a*/ 	.short	(.L_23 - .L_22)
.L_22:
        /*002c*/ 	.word	0x00000000
        /*0030*/ 	.short	0x0017
        /*0032*/ 	.short	0x0070
        /*0034*/ 	.byte	0x00, 0xf0, 0x11, 0x00


	//----- nvinfo : EIATTR_KPARAM_INFO
	.align		4
.L_23:
        /*0038*/ 	.byte	0x04, 0x17
        /*003a*/ 	.short	(.L_25 - .L_24)
.L_24:
        /*003c*/ 	.word	0x00000000
        /*0040*/ 	.short	0x0016
        /*0042*/ 	.short	0x006c
        /*0044*/ 	.byte	0x00, 0xf0, 0x11, 0x00


	//----- nvinfo : EIATTR_KPARAM_INFO
	.align		4
.L_25:
        /*0048*/ 	.byte	0x04, 0x17
        /*004a*/ 	.short	(.L_27 - .L_26)
.L_26:
        /*004c*/ 	.word	0x00000000
        /*0050*/ 	.short	0x0015
        /*0052*/ 	.short	0x0068
        /*0054*/ 	.byte	0x00, 0xf0, 0x11, 0x00


	//----- nvinfo : EIATTR_KPARAM_INFO
	.align		4
.L_27:
        /*0058*/ 	.byte	0x04, 0x17
        /*005a*/ 	.short	(.L_29 - .L_28)
.L_28:
        /*005c*/ 	.word	0x00000000
        /*0060*/ 	.short	0x0014
        /*0062*/ 	.short	0x0064
        /*0064*/ 	.byte	0x00, 0xf0, 0x11, 0x00


	//----- nvinfo : EIATTR_KPARAM_INFO
	.align		4
.L_29:
        /*0068*/ 	.byte	0x04, 0x17
        /*006a*/ 	.short	(.L_31 - .L_30)
.L_30:
        /*006c*/ 	.word	0x00000000
        /*0070*/ 	.short	0x0013
        /*0072*/ 	.short	0x0060
        /*0074*/ 	.byte	0x00, 0xf0, 0x11, 0x00


	//----- nvinfo : EIATTR_KPARAM_INFO
	.align		4
.L_31:
        /*0078*/ 	.byte	0x04, 0x17
        /*007a*/ 	.short	(.L_33 - .L_32)
.L_32:
        /*007c*/ 	.word	0x00000000
        /*0080*/ 	.short	0x0012
        /*0082*/ 	.short	0x005c
        /*0084*/ 	.byte	0x00, 0xf0, 0x11, 0x00


	//----- nvinfo : EIATTR_KPARAM_INFO
	.align		4
.L_33:
        /*0088*/ 	.byte	0x04, 0x17
        /*008a*/ 	.short	(.L_35 - .L_34)
.L_34:
        /*008c*/ 	.word	0x00000000
        /*0090*/ 	.short	0x0011
        /*0092*/ 	.short	0x0058
        /*0094*/ 	.byte	0x00, 0xf0, 0x11, 0x00


	//----- nvinfo : EIATTR_KPARAM_INFO
	.align		4
.L_35:
        /*0098*/ 	.byte	0x04, 0x17
        /*009a*/ 	.short	(.L_37 - .L_36)
.L_36:
        /*009c*/ 	.word	0x00000000
        /*00a0*/ 	.short	0x0010
        /*00a2*/ 	.short	0x0054
        /*00a4*/ 	.byte	0x00, 0xf0, 0x11, 0x00


	//----- nvinfo : EIATTR_KPARAM_INFO
	.align		4
.L_37:
        /*00a8*/ 	.byte	0x04, 0x17
        /*00aa*/ 	.short	(.L_39 - .L_38)
.L_38:
        /*00ac*/ 	.word	0x00000000
        /*00b0*/ 	.short	0x000f
        /*00b2*/ 	.short	0x0050
        /*00b4*/ 	.byte	0x00, 0xf0, 0x11, 0x00


	//----- nvinfo : EIATTR_KPARAM_INFO
	.align		4
.L_39:
        /*00b8*/ 	.byte	0x04, 0x17
        /*00ba*/ 	.short	(.L_41 - .L_40)
.L_40:
        /*00bc*/ 	.word	0x00000000
        /*00c0*/ 	.short	0x000e
        /*00c2*/ 	.short	0x004c
        /*00c4*/ 	.byte	0x00, 0xf0, 0x11, 0x00


	//----- nvinfo : EIATTR_KPARAM_INFO
	.align		4
.L_41:
        /*00c8*/ 	.byte	0x04, 0x17
        /*00ca*/ 	.short	(.L_43 - .L_42)
.L_42:
        /*00cc*/ 	.word	0x00000000
        /*00d0*/ 	.short	0x000d
        /*00d2*/ 	.short	0x0048
        /*00d4*/ 	.byte	0x00, 0xf0, 0x11, 0x00


	//----- nvinfo : EIATTR_KPARAM_INFO
	.align		4
.L_43:
        /*00d8*/ 	.byte	0x04, 0x17
        /*00da*/ 	.short	(.L_45 - .L_44)
.L_44:
        /*00dc*/ 	.word	0x00000000
        /*00e0*/ 	.short	0x000c
        /*00e2*/ 	.short	0x0044
        /*00e4*/ 	.byte	0x00, 0xf0, 0x11, 0x00


	//----- nvinfo : EIATTR_KPARAM_INFO
	.align		4
.L_45:
        /*00e8*/ 	.byte	0x04, 0x17
        /*00ea*/ 	.short	(.L_47 - .L_46)
.L_46:
        /*00ec*/ 	.word	0x00000000
        /*00f0*/ 	.short	0x000b
        /*00f2*/ 	.short	0x0040
        /*00f4*/ 	.byte	0x00, 0xf0, 0x11, 0x00


	//----- nvinfo : EIATTR_KPARAM_INFO
	.align		4
.L_47:
        /*00f8*/ 	.byte	0x04, 0x17
        /*00fa*/ 	.short	(.L_49 - .L_48)
.L_48:
        /*00fc*/ 	.word	0x00000000
        /*0100*/ 	.short	0x000a
        /*0102*/ 	.short	0x003c
        /*0104*/ 	.byte	0x00, 0xf0, 0x11, 0x00


	//----- nvinfo : EIATTR_KPARAM_INFO
	.align		4
.L_49:
        /*0108*/ 	.byte	0x04, 0x17
        /*010a*/ 	.short	(.L_51 - .L_50)
.L_50:
        /*010c*/ 	.word	0x00000000
        /*0110*/ 	.short	0x0009
        /*0112*/ 	.short	0x0038
        /*0114*/ 	.byte	0x00, 0xf0, 0x11, 0x00


	//----- nvinfo : EIATTR_KPARAM_INFO
	.align		4
.L_51:
        /*0118*/ 	.byte	0x04, 0x17
        /*011a*/ 	.short	(.L_53 - .L_52)
.L_52:
        /*011c*/ 	.word	0x00000000
        /*0120*/ 	.short	0x0008
        /*0122*/ 	.short	0x0034
        /*0124*/ 	.byte	0x00, 0xf0, 0x11, 0x00


	//----- nvinfo : EIATTR_KPARAM_INFO
	.align		4
.L_53:
        /*0128*/ 	.byte	0x04, 0x17
        /*012a*/ 	.short	(.L_55 - .L_54)
.L_54:
        /*012c*/ 	.word	0x00000000
        /*0130*/ 	.short	0x0007
        /*0132*/ 	.short	0x0030
        /*0134*/ 	.byte	0x00, 0xf0, 0x11, 0x00


	//----- nvinfo : EIATTR_KPARAM_INFO
	.align		4
.L_55:
        /*0138*/ 	.byte	0x04, 0x17
        /*013a*/ 	.short	(.L_57 - .L_56)
.L_56:
        /*013c*/ 	.word	0x00000000
        /*0140*/ 	.short	0x0006
        /*0142*/ 	.short	0x002c
        /*0144*/ 	.byte	0x00, 0xf0, 0x11, 0x00


	//----- nvinfo : EIATTR_KPARAM_INFO
	.align		4
.L_57:
        /*0148*/ 	.byte	0x04, 0x17
        /*014a*/ 	.short	(.L_59 - .L_58)
.L_58:
        /*014c*/ 	.word	0x00000000
        /*0150*/ 	.short	0x0005
        /*0152*/ 	.short	0x0028
        /*0154*/ 	.byte	0x00, 0xf0, 0x11, 0x00


	//----- nvinfo : EIATTR_KPARAM_INFO
	.align		4
.L_59:
        /*0158*/ 	.byte	0x04, 0x17
        /*015a*/ 	.short	(.L_61 - .L_60)
.L_60:
        /*015c*/ 	.word	0x00000000
        /*0160*/ 	.short	0x0004
        /*0162*/ 	.short	0x0020
        /*0164*/ 	.byte	0x00, 0xf4, 0x21, 0x00


	//----- nvinfo : EIATTR_KPARAM_INFO
	.align		4
.L_61:
        /*0168*/ 	.byte	0x04, 0x17
        /*016a*/ 	.short	(.L_63 - .L_62)
.L_62:
        /*016c*/ 	.word	0x00000000
        /*0170*/ 	.short	0x0003
        /*0172*/ 	.short	0x0018
        /*0174*/ 	.byte	0x00, 0xf4, 0x21, 0x00


	//----- nvinfo : EIATTR_KPARAM_INFO
	.align		4
.L_63:
        /*0178*/ 	.byte	0x04, 0x17
        /*017a*/ 	.short	(.L_65 - .L_64)
.L_64:
        /*017c*/ 	.word	0x00000000
        /*0180*/ 	.short	0x0002
        /*0182*/ 	.short	0x0010
        /*0184*/ 	.byte	0x00, 0xf4, 0x21, 0x00


	//----- nvinfo : EIATTR_KPARAM_INFO
	.align		4
.L_65:
        /*0188*/ 	.byte	0x04, 0x17
        /*018a*/ 	.short	(.L_67 - .L_66)
.L_66:
        /*018c*/ 	.word	0x00000000
        /*0190*/ 	.short	0x0001
        /*0192*/ 	.short	0x0008
        /*0194*/ 	.byte	0x00, 0xf4, 0x21, 0x00


	//----- nvinfo : EIATTR_KPARAM_INFO
	.align		4
.L_67:
        /*0198*/ 	.byte	0x04, 0x17
        /*019a*/ 	.short	(.L_69 - .L_68)
.L_68:
        /*019c*/ 	.word	0x00000000
        /*01a0*/ 	.short	0x0000
        /*01a2*/ 	.short	0x0000
        /*01a4*/ 	.byte	0x00, 0xf4, 0x21, 0x00


	//----- nvinfo : EIATTR_AT_ENTRY_FRAGMENTS
	.align		4
.L_69:
        /*01a8*/ 	.byte	0x04, 0x4f
        /*01aa*/ 	.short	(.L_71 - .L_70)


	//   ....[0]....
.L_70:
        /*01ac*/ 	.word	0x00000004


	//----- nvinfo : EIATTR_RESERVED_SMEM_USED
	.align		4
.L_71:
        /*01b0*/ 	.byte	0x01, 0x41
	.zero		2


	//----- nvinfo : EIATTR_SPARSE_MMA_MASK
	.align		4
        /*01b4*/ 	.byte	0x03, 0x50
        /*01b6*/ 	.short	0x0000


	//----- nvinfo : EIATTR_TCGEN05_1CTA_USED
	.align		4
        /*01b8*/ 	.byte	0x01, 0x51
	.zero		2


	//----- nvinfo : EIATTR_MAXREG_COUNT
	.align		4
        /*01bc*/ 	.byte	0x03, 0x1b
        /*01be*/ 	.short	0x00ff


	//----- nvinfo : EIATTR_NUM_BARRIERS
	.align		4
        /*01c0*/ 	.byte	0x02, 0x4c
        /*01c2*/ 	.byte	0x01
	.zero		1


	//----- nvinfo : EIATTR_INT_WARP_WIDE_INSTR_OFFSETS
	.align		4
        /*01c4*/ 	.byte	0x04, 0x31
        /*01c6*/ 	.short	(.L_73 - .L_72)


	//   ....[0]....
.L_72:
        /*01c8*/ 	.word	0x00001060


	//   ....[1]....
        /*01cc*/ 	.word	0x00001070


	//   ....[2]....
        /*01d0*/ 	.word	0x00001380


	//   ....[3]....
        /*01d4*/ 	.word	0x00001500


	//   ....[4]....
        /*01d8*/ 	.word	0x000027b0


	//   ....[5]....
        /*01dc*/ 	.word	0x00004db0


	//   ....[6]....
        /*01e0*/ 	.word	0x00004e00


	//----- nvinfo : EIATTR_COOP_GROUP_MASK_REGIDS
	.align		4
.L_73:
        /*01e4*/ 	.byte	0x04, 0x29
        /*01e6*/ 	.short	(.L_75 - .L_74)


	//   ....[0]....
.L_74:
        /*01e8*/ 	.word	0xffffffff


	//   ....[1]....
        /*01ec*/ 	.word	0xffffffff


	//   ....[2]....
        /*01f0*/ 	.word	0xffffffff


	//   ....[3]....
        /*01f4*/ 	.word	0xffffffff


	//   ....[4]....
        /*01f8*/ 	.word	0xffffffff


	//   ....[5]....
        /*01fc*/ 	.word	0xffffffff


	//   ....[6]....
        /*0200*/ 	.word	0xffffffff


	//   ....[7]....
        /*0204*/ 	.word	0xffffffff


	//----- nvinfo : EIATTR_COOP_GROUP_INSTR_OFFSETS
	.align		4
.L_75:
        /*0208*/ 	.byte	0x04, 0x28
        /*020a*/ 	.short	(.L_77 - .L_76)


	//   ....[0]....
.L_76:
        /*020c*/ 	.word	0x00000050


	//   ....[1]....
        /*0210*/ 	.word	0x00000310


	//   ....[2]....
        /*0214*/ 	.word	0x00001b50


	//   ....[3]....
        /*0218*/ 	.word	0x00002020


	//   ....[4]....
        /*021c*/ 	.word	0x00002d60


	//   ....[5]....
        /*0220*/ 	.word	0x00003020


	//   ....[6]....
        /*0224*/ 	.word	0x00004c40


	//   ....[7]....
        /*0228*/ 	.word	0x00004eb0


	//----- nvinfo : EIATTR_VRC_CTA_INIT_COUNT
	.align		4
.L_77:
        /*022c*/ 	.byte	0x02, 0x4a
        /*022e*/ 	.byte	0x80
	.zero		1


	//----- nvinfo : EIATTR_MBARRIER_INSTR_OFFSETS
	.align		4
        /*0230*/ 	.byte	0x04, 0x39
        /*0232*/ 	.short	(.L_79 - .L_78)


	//   ....[0]....
.L_78:
        /*0234*/ 	.word	0x000012f0
        /*0238*/ 	.word	0x000000ff
        /*023c*/ 	.word	0x00005800
        /*0240*/ 	.short	0x0100
        /*0242*/ 	.byte	0x09
	.zero		1


	//   ....[1]....
        /*0244*/ 	.word	0x000014e0
        /*0248*/ 	.word	0x000000ff
        /*024c*/ 	.word	0x00005808
        /*0250*/ 	.short	0x0100
        /*0252*/ 	.byte	0x09
	.zero		1


	//   ....[2]....
        /*0254*/ 	.word	0x00001590
        /*0258*/ 	.word	0x000000ff
        /*025c*/ 	.word	0x00004800
        /*0260*/ 	.short	0x0100
        /*0262*/ 	.byte	0x09
	.zero		1


	//   ....[3]....
        /*0264*/ 	.word	0x000017f0
        /*0268*/ 	.word	0x000000ff
        /*026c*/ 	.word	0x00004800
        /*0270*/ 	.short	0x010a
        /*0272*/ 	.byte	0x09
	.zero		1


	//   ....[4]....
        /*0274*/ 	.word	0x00001930
        /*0278*/ 	.word	0x000000ff
        /*027c*/ 	.word	0x00004800
        /*0280*/ 	.short	0x0108
        /*0282*/ 	.byte	0x09
	.zero		1


	//   ....[5]....
        /*0284*/ 	.word	0x00002830
        /*0288*/ 	.word	0x000000ff
        /*028c*/ 	.word	0x00005810
        /*0290*/ 	.short	0x0100
        /*0292*/ 	.byte	0x09
	.zero		1


	//   ....[6]....
        /*0294*/ 	.word	0x000029a0
        /*0298*/ 	.word	0x000000ff
        /*029c*/ 	.word	0x00005810
        /*02a0*/ 	.short	0x010a
        /*02a2*/ 	.byte	0x09
	.zero		1


	//   ....[7]....
        /*02a4*/ 	.word	0x00002b20
        /*02a8*/ 	.word	0x000000ff
        /*02ac*/ 	.word	0x00005810
        /*02b0*/ 	.short	0x0108
        /*02b2*/ 	.byte	0x09
	.zero		1


	//   ....[8]....
        /*02b4*/ 	.word	0x00002f50
        /*02b8*/ 	.word	0x000000ff
        /*02bc*/ 	.word	0x00000000
        /*02c0*/ 	.short	0x010a
        /*02c2*/ 	.byte	0x20
	.zero		1


	//   ....[9]....
        /*02c4*/ 	.word	0x000035f0
        /*02c8*/ 	.word	0x000000ff
        /*02cc*/ 	.word	0x00000000
        /*02d0*/ 	.short	0x010a
        /*02d2*/ 	.byte	0x20
	.zero		1


	//   ....[10]....
        /*02d4*/ 	.word	0x000036b0
        /*02d8*/ 	.word	0x000000ff
        /*02dc*/ 	.word	0x00005800
        /*02e0*/ 	.short	0x0108
        /*02e2*/ 	.byte	0x09
	.zero		1


	//   ....[11]....
        /*02e4*/ 	.word	0x000036f0
        /*02e8*/ 	.word	0x000000ff
        /*02ec*/ 	.word	0x00005808
        /*02f0*/ 	.short	0x0108
        /*02f2*/ 	.byte	0x09
	.zero		1


	//   ....[12]....
        /*02f4*/ 	.word	0x00004ed0
        /*02f8*/ 	.word	0x000000ff
        /*02fc*/ 	.word	0x00004800
        /*0300*/ 	.short	0x010a
        /*0302*/ 	.byte	0x09
	.zero		1


	//   ....[13]....
        /*0304*/ 	.word	0x00004f00
        /*0308*/ 	.word	0x000000ff
        /*030c*/ 	.word	0x00005810
        /*0310*/ 	.short	0x010a
        /*0312*/ 	.byte	0x09
	.zero		1


	//   ....[14]....
        /*0314*/ 	.word	0x00004f30
        /*0318*/ 	.word	0x000000ff
        /*031c*/ 	.word	0x00000000
        /*0320*/ 	.short	0x010a
        /*0322*/ 	.byte	0x20
	.zero		1


	//   ....[15]....
        /*0324*/ 	.word	0x00004f60
        /*0328*/ 	.word	0x000000ff
        /*032c*/ 	.word	0x00000000
        /*0330*/ 	.short	0x010a
        /*0332*/ 	.byte	0x20
	.zero		1


	//----- nvinfo : EIATTR_NUM_MBARRIERS
	.align		4
.L_79:
        /*0334*/ 	.byte	0x03, 0x38
        /*0336*/ 	.short	0xffff


	//----- nvinfo : EIATTR_EXIT_INSTR_OFFSETS
	.align		4
        /*0338*/ 	.byte	0x04, 0x1c
        /*033a*/ 	.short	(.L_81 - .L_80)


	//   ....[0]....
.L_80:
        /*033c*/ 	.word	0x00004ec0


	//----- nvinfo : EIATTR_REQNTID
	.align		4
.L_81:
        /*0340*/ 	.byte	0x04, 0x10
        /*0342*/ 	.short	(.L_83 - .L_82)
.L_82:
        /*0344*/ 	.word	0x00000100
        /*0348*/ 	.word	0x00000001
        /*034c*/ 	.word	0x00000001


	//----- nvinfo : EIATTR_CRS_STACK_SIZE
	.align		4
.L_83:
        /*0350*/ 	.byte	0x04, 0x1e
        /*0352*/ 	.short	(.L_85 - .L_84)
.L_84:
        /*0354*/ 	.word	0x00000000


	//----- nvinfo : EIATTR_CBANK_PARAM_SIZE
	.align		4
.L_85:
        /*0358*/ 	.byte	0x03, 0x19
        /*035a*/ 	.short	0x0088


	//----- nvinfo : EIATTR_PARAM_CBANK
	.align		4
        /*035c*/ 	.byte	0x04, 0x0a
        /*035e*/ 	.short	(.L_87 - .L_86)
	.align		4
.L_86:
        /*0360*/ 	.word	index@(.nv.constant0.attn_fwd)
        /*0364*/ 	.short	0x0380
        /*0366*/ 	.short	0x0088


	//----- nvinfo : EIATTR_SW_WAR
	.align		4
.L_87:
        /*0368*/ 	.byte	0x04, 0x36
        /*036a*/ 	.short	(.L_89 - .L_88)
.L_88:
        /*036c*/ 	.word	0x00000008
.L_89:


//--------------------- .nv.compat                --------------------------
	.section	.nv.compat,"",@"SHT_CUDA_COMPAT_INFO"
	.align	4
        /*0000*/ 	.byte	0x02, 0x02, 0x02, 0x00, 0x02, 0x05, 0x05, 0x00, 0x02, 0x03, 0x00, 0x00, 0x02, 0x06, 0x01, 0x00


//--------------------- .nv.callgraph             --------------------------
	.section	.nv.callgraph,"",@"SHT_CUDA_CALLGRAPH"
	.align	4
	.sectionentsize	8
	.align		4
        /*0000*/ 	.word	0x00000000
	.align		4
        /*0004*/ 	.word	0xffffffff
	.align		4
        /*0008*/ 	.word	0x00000000
	.align		4
        /*000c*/ 	.word	0xfffffffe
	.align		4
        /*0010*/ 	.word	0x00000000
	.align		4
        /*0014*/ 	.word	0xfffffffd
	.align		4
        /*0018*/ 	.word	0x00000000
	.align		4
        /*001c*/ 	.word	0xfffffffc


//--------------------- .nv.constant4             --------------------------
	.section	.nv.constant4,"a",@progbits
	.align	8
	.align		8
.nv.constant4:
        /*0000*/ 	.dword	_$_str


//--------------------- .text.attn_fwd            --------------------------
	.section	.text.attn_fwd,"ax",@progbits
	.align	128
        .global         attn_fwd
        .type           attn_fwd,@function
        .size           attn_fwd,(.L_x_31 - attn_fwd)
        .other          attn_fwd,@"STO_CUDA_ENTRY STV_DEFAULT"
attn_fwd:
.text.attn_fwd:
[----:B------:R-:W0:Y:S01]  /*0000*/  LDC R1, c[0x0][0x37c] ;  /* 0x0000df00ff017b82 */ /* 0x000e220000000800 */
[----:B------:R-:W1:Y:S02]  /*0010*/  S2R R0, SR_TID.X ;  /* 0x0000000000007919 */ /* 0x000e640000002100 */
[----:B-1----:R-:W-:-:S13]  /*0020*/  ISETP.GE.U32.AND P5, PT, R0, 0x20, PT ;  /* 0x000000200000780c */ /* 0x002fda0003fa6070 */
[----:B------:R-:W-:Y:S05]  /*0030*/  @P5 BRA `(.L_x_0) ;  /* 0x0000000000b85947 */ /* 0x000fea0003800000 */
[----:B------:R-:W1:Y:S01]  /*0040*/  S2UR UR6, SR_CgaCtaId ;  /* 0x00000000000679c3 */ /* 0x000e620000008800 */
[----:B------:R-:W-:Y:S01]  /*0050*/  NOP ;  /* 0x0000000000007918 */ /* 0x000fe20000000000 */
[----:B------:R-:W-:Y:S02]  /*0060*/  UMOV UR4, 0x40 ;  /* 0x0000004000047882 */ /* 0x000fe40000000000 */
[----:B-1----:R-:W-:-:S09]  /*0070*/  ULEA UR4, UR6, UR4, 0x18 ;  /* 0x0000000406047291 */ /* 0x002fd2000f8ec0ff */
[----:B------:R-:W1:Y:S01]  /*0080*/  LDS.U8 R2, [UR4] ;  /* 0x00000004ff027984 */ /* 0x000e620008000000 */
[----:B------:R-:W-:Y:S02]  /*0090*/  UMOV UR4, 0x400 ;  /* 0x0000040000047882 */ /* 0x000fe40000000000 */
[----:B------:R-:W-:Y:S01]  /*00a0*/  ULEA UR4, UR6, UR4, 0x18 ;  /* 0x0000000406047291 */ /* 0x000fe2000f8ec0ff */
[----:B-1----:R-:W-:-:S13]  /*00b0*/  ISETP.NE.AND P0, PT, R2, RZ, PT ;  /* 0x000000ff0200720c */ /* 0x002fda0003f05270 */
[----:B------:R-:W-:Y:S05]  /*00c0*/  @P0 BRA `(.L_x_1) ;  /* 0x00000000007c0947 */ /* 0x000fea0003800000 */
[----:B------:R-:W-:-:S13]  /*00d0*/  ELECT P0, URZ, PT ;  /* 0x0000000000ff782f */ /* 0x000fda0003800000 */
[----:B------:R-:W-:Y:S05]  /*00e0*/  @!P0 BRA `(.L_x_2) ;  /* 0x0000000000848947 */ /* 0x000fea0003800000 */
[----:B------:R-:W-:Y:S01]  /*00f0*/  UMOV UR5, 0x4 ;  /* 0x0000000400057882 */ /* 0x000fe20000000000 */
[----:B------:R-:W-:Y:S02]  /*0100*/  IMAD.MOV.U32 R5, RZ, RZ, 0x1 ;  /* 0x00000001ff057424 */ /* 0x000fe400078e00ff */
[----:B------:R-:W-:Y:S02]  /*0110*/  IMAD.MOV.U32 R3, RZ, RZ, 0xf ;  /* 0x0000000fff037424 */ /* 0x000fe400078e00ff */
[----:B------:R-:W-:Y:S04]  /*0120*/  DEPBAR.LE SB1, 0x36 ;  /* 0x00009d800000791a */ /* 0x000fe80000000000 */
[----:B------:R-:W1:Y:S02]  /*0130*/  UTCATOMSWS.FIND_AND_SET.ALIGN UP0, UR5, UR5 ;  /* 0x00000005000575e3 */ /* 0x000e640008000800 */
[----:B-1----:R-:W-:-:S04]  /*0140*/  PLOP3.LUT P0, PT, PT, PT, UP0, 0x80, 0x8 ;  /* 0x000000000008781c */ /* 0x002fc80003f0f008 */
[----:B------:R-:W-:-:S04]  /*0150*/  SEL R2, RZ, 0xffffffff, !P0 ;  /* 0xffffffffff027807 */ /* 0x000fc80004000000 */
[----:B------:R-:W-:Y:S01]  /*0160*/  ISETP.NE.AND P0, PT, R2, RZ, PT ;  /* 0x000000ff0200720c */ /* 0x000fe20003f05270 */
[----:B------:R-:W-:-:S12]  /*0170*/  IMAD.U32 R2, RZ, RZ, UR5 ;  /* 0x00000005ff027e24 */ /* 0x000fd8000f8e00ff */
[----:B------:R-:W-:Y:S05]  /*0180*/  @P0 BRA `(.L_x_3) ;  /* 0x0000000000240947 */ /* 0x000fea0003800000 */
.L_x_4:
[----:B------:R-:W-:Y:S05]  /*0190*/  NANOSLEEP 0x64 ;  /* 0x000000640000795d */ /* 0x000fea0003800000 */
[----:B------:R-:W-:-:S05]  /*01a0*/  UMOV UR5, 0x4 ;  /* 0x0000000400057882 */ /* 0x000fca0000000000 */
[----:B------:R-:W-:Y:S04]  /*01b0*/  DEPBAR.LE SB1, 0x36 ;  /* 0x00009d800000791a */ /* 0x000fe80000000000 */
[----:B------:R-:W1:Y:S02]  /*01c0*/  UTCATOMSWS.FIND_AND_SET.ALIGN UP0, UR5, UR5 ;  /* 0x00000005000575e3 */ /* 0x000e640008000800 */
[----:B-1----:R-:W-:-:S04]  /*01d0*/  PLOP3.LUT P0, PT, PT, PT, UP0, 0x80, 0x8 ;  /* 0x000000000008781c */ /* 0x002fc80003f0f008 */
[----:B------:R-:W-:-:S04]  /*01e0*/  SEL R2, RZ, 0xffffffff, !P0 ;  /* 0xffffffffff027807 */ /* 0x000fc80004000000 */
[----:B------:R-:W-:Y:S01]  /*01f0*/  ISETP.NE.AND P0, PT, R2, RZ, PT ;  /* 0x000000ff0200720c */ /* 0x000fe20003f05270 */
[----:B------:R-:W-:-:S12]  /*0200*/  IMAD.U32 R2, RZ, RZ, UR5 ;  /* 0x00000005ff027e24 */ /* 0x000fd8000f8e00ff */
[----:B------:R-:W-:Y:S05]  /*0210*/  @!P0 BRA `(.L_x_4) ;  /* 0xfffffffc00dc8947 */ /* 0x000fea000383ffff */
.L_x_3:
[C---:B------:R-:W-:Y:S01]  /*0220*/  VIADD R4, R2.reuse, 0x10 ;  /* 0x0000001002047836 */ /* 0x040fe20000000000 */
[----:B------:R-:W-:Y:S01]  /*0230*/  UMOV UR5, 0x50 ;  /* 0x0000005000057882 */ /* 0x000fe20000000000 */
[----:B------:R-:W-:Y:S01]  /*0240*/  SHF.L.U32 R3, R3, R2, RZ ;  /* 0x0000000203037219 */ /* 0x000fe200000006ff */
[----:B------:R-:W-:Y:S01]  /*0250*/  ULEA UR5, UR6, UR5, 0x18 ;  /* 0x0000000506057291 */ /* 0x000fe2000f8ec0ff */
[----:B------:R-:W-:Y:S01]  /*0260*/  IMAD.SHL.U32 R2, R2, 0x20, RZ ;  /* 0x0000002002027824 */ /* 0x000fe200078e00ff */
[----:B------:R-:W-:-:S04]  /*0270*/  SHF.L.U32 R4, R5, R4, RZ ;  /* 0x0000000405047219 */ /* 0x000fc800000006ff */
[----:B------:R-:W-:-:S05]  /*0280*/  LOP3.LUT R3, R4, R3, RZ, 0xfc, !PT ;  /* 0x0000000304037212 */ /* 0x000fca00078efcff */
[----:B------:R1:W-:Y:S04]  /*0290*/  ATOMS.OR RZ, [UR5], R3 ;  /* 0x00000003ffff798c */ /* 0x0003e8000b000005 */
[----:B------:R1:W-:Y:S01]  /*02a0*/  STS [UR4], R2 ;  /* 0x00000002ff007988 */ /* 0x0003e20008000804 */
[----:B------:R-:W-:Y:S05]  /*02b0*/  BRA `(.L_x_2) ;  /* 0x0000000000107947 */ /* 0x000fea0003800000 */
.L_x_1:
[----:B------:R-:W-:Y:S01]  /*02c0*/  IMAD.MOV.U32 R3, RZ, RZ, -0x1 ;  /* 0xffffffffff037424 */ /* 0x000fe200078e00ff */
[----:B------:R-:W-:-:S04]  /*02d0*/  MOV R2, 0x300 ;  /* 0x0000030000027802 */ /* 0x000fc80000000f00 */
[----:B------:R1:W-:Y:S03]  /*02e0*/  STS [UR4], R3 ;  /* 0x00000003ff007988 */ /* 0x0003e60008000804 */
[----:B01----:R-:W-:Y:S05]  /*02f0*/  CALL.REL.NOINC `($__internal_1_$__cuda_sm10x_tcgen05_guardrail_trap_phase_invalid_during_alloc) ;  /* 0x0000004c00307944 */ /* 0x003fea0003c00000 */
.L_x_2:
[----:B------:R-:W-:Y:S05]  /*0300*/  WARPSYNC.ALL ;  /* 0x0000000000007948 */ /* 0x000fea0003800000 */
[----:B------:R-:W-:Y:S01]  /*0310*/  NOP ;  /* 0x0000000000007918 */ /* 0x000fe20000000000 */
.L_x_0:
[----:B------:R-:W2:Y:S01]  /*0320*/  S2R R47, SR_CTAID.X ;  /* 0x00000000002f7919 */ /* 0x000ea20000002500 */
[----:B------:R-:W3:Y:S01]  /*0330*/  S2UR UR8, SR_CTAID.Y ;  /* 0x00000000000879c3 */ /* 0x000ee20000002600 */
[----:B------:R-:W3:Y:S01]  /*0340*/  LDCU.64 UR4, c[0x0][0x3b0] ;  /* 0x00007600ff0477ac */ /* 0x000ee20008000a00 */
[----:B------:R-:W-:Y:S01]  /*0350*/  SHF.R.U32.HI R36, RZ, 0x7, R0 ;  /* 0x00000007ff247819 */ /* 0x000fe20000011600 */
[----:B------:R-:W-:-:S03]  /*0360*/  UMOV UR9, 0x400 ;  /* 0x0000040000097882 */ /* 0x000fc60000000000 */
[----:B------:R-:W-:Y:S01]  /*0370*/  SGXT.U32 R36, R36, 0x1 ;  /* 0x000000012424781a */ /* 0x000fe20000000000 */
[----:B------:R-:W4:Y:S01]  /*0380*/  LDCU.64 UR26, c[0x0][0x358] ;  /* 0x00006b00ff1a77ac */ /* 0x000f220008000a00 */
[----:B------:R-:W1:Y:S08]  /*0390*/  S2UR UR6, SR_CgaCtaId ;  /* 0x00000000000679c3 */ /* 0x000e700000008800 */
[----:B------:R-:W0:Y:S08]  /*03a0*/  LDC.64 R12, c[0x0][0x380] ;  /* 0x0000e000ff0c7b82 */ /* 0x000e300000000a00 */
[----:B-1----:R-:W1:Y:S01]  /*03b0*/  LDC R3, c[0x0][0x3b8] ;  /* 0x0000ee00ff037b82 */ /* 0x002e620000000800 */
[----:B---3--:R-:W-:-:S04]  /*03c0*/  UIMAD UR4, UR8, UR4, URZ ;  /* 0x00000004080472a4 */ /* 0x008fc8000f8e02ff */
[----:B------:R-:W-:Y:S01]  /*03d0*/  USHF.L.U32 UR7, UR4, 0x1, URZ ;  /* 0x0000000104077899 */ /* 0x000fe200080006ff */
[----:B--2---:R-:W-:Y:S01]  /*03e0*/  SHF.L.U32 R47, R47, 0x7, RZ ;  /* 0x000000072f2f7819 */ /* 0x004fe200000006ff */
[----:B------:R-:W-:Y:S01]  /*03f0*/  ULEA UR9, UR6, UR9, 0x18 ;  /* 0x0000000906097291 */ /* 0x000fe2000f8ec0ff */
[----:B------:R-:W-:Y:S02]  /*0400*/  BAR.SYNC.DEFER_BLOCKING 0x0 ;  /* 0x0000000000007b1d */ /* 0x000fe40000010000 */
[----:B------:R-:W-:-:S05]  /*0410*/  LOP3.LUT R37, R47, 0x7f, R0, 0xf8, !PT ;  /* 0x0000007f2f257812 */ /* 0x000fca00078ef800 */
[----:B------:R-:W-:Y:S01]  /*0420*/  IMAD R2, R37, UR5, RZ ;  /* 0x0000000525027c24 */ /* 0x000fe2000f8e02ff */
[----:B------:R-:W-:-:S03]  /*0430*/  UIMAD.WIDE UR4, UR4, 0x2, URZ ;  /* 0x00000002040478a5 */ /* 0x000fc6000f8e02ff */
[C---:B------:R-:W-:Y:S02]  /*0440*/  IMAD.SHL.U32 R5, R2.reuse, 0x2, RZ ;  /* 0x0000000202057824 */ /* 0x040fe400078e00ff */
[----:B------:R-:W-:-:S03]  /*0450*/  IMAD.HI R2, R2, 0x2, RZ ;  /* 0x0000000202027827 */ /* 0x000fc600078e02ff */
[----:B0-----:R-:W-:Y:S01]  /*0460*/  IADD3 R12, P0, P1, R5, UR7, R12 ;  /* 0x00000007050c7c10 */ /* 0x001fe2000f91e00c */
[----:B-1----:R-:W-:Y:S02]  /*0470*/  IMAD R5, R36, R3, RZ ;  /* 0x0000000324057224 */ /* 0x002fe400078e02ff */
[----:B------:R-:W0:Y:S01]  /*0480*/  LDCU UR4, c[0x0][0x3c8] ;  /* 0x00007900ff0477ac */ /* 0x000e220008000800 */
[----:B------:R-:W-:Y:S01]  /*0490*/  IADD3.X R2, PT, PT, R2, UR5, R13, P0, P1 ;  /* 0x0000000502027c10 */ /* 0x000fe200087e240d */
[----:B------:R-:W-:Y:S01]  /*04a0*/  IMAD R7, R3, 0x2, R5 ;  /* 0x0000000203077824 */ /* 0x000fe200078e0205 */
[----:B------:R-:W-:Y:S01]  /*04b0*/  LEA R4, P0, R5, R12, 0x1 ;  /* 0x0000000c05047211 */ /* 0x000fe200078008ff */
[----:B------:R-:W1:Y:S02]  /*04c0*/  LDS R46, [UR9] ;  /* 0x00000009ff2e7984 */ /* 0x000e640008000800 */
[----:B------:R-:W-:Y:S01]  /*04d0*/  IMAD R9, R3, 0x2, R7 ;  /* 0x0000000203097824 */ /* 0x000fe200078e0207 */
[----:B------:R-:W-:Y:S01]  /*04e0*/  LEA.HI.X.SX32 R5, R5, R2, 0x1, P0 ;  /* 0x0000000205057211 */ /* 0x000fe200000f0eff */
[----:B------:R-:W-:Y:S02]  /*04f0*/  BAR.SYNC.DEFER_BLOCKING 0x0 ;  /* 0x0000000000007b1d */ /* 0x000fe40000010000 */
[----:B------:R-:W-:Y:S01]  /*0500*/  IMAD R11, R3, 0x2, R9 ;  /* 0x00000002030b7824 */ /* 0x000fe200078e0209 */
[----:B------:R-:W-:-:S02]  /*0510*/  LEA R8, P0, R9, R12, 0x1 ;  /* 0x0000000c09087211 */ /* 0x000fc400078008ff */
[----:B------:R-:W-:Y:S01]  /*0520*/  LEA R6, P1, R7, R12, 0x1 ;  /* 0x0000000c07067211 */ /* 0x000fe200078208ff */
[----:B------:R-:W-:Y:S01]  /*0530*/  IMAD R13, R3, 0x2, R11 ;  /* 0x00000002030d7824 */ /* 0x000fe200078e020b */
[-C--:B------:R-:W-:Y:S02]  /*0540*/  LEA.HI.X.SX32 R9, R9, R2.reuse, 0x1, P0 ;  /* 0x0000000209097211 */ /* 0x080fe400000f0eff */
[----:B------:R-:W-:Y:S01]  /*0550*/  LEA.HI.X.SX32 R7, R7, R2, 0x1, P1 ;  /* 0x0000000207077211 */ /* 0x000fe200008f0eff */
[----:B------:R-:W-:Y:S01]  /*0560*/  IMAD R19, R3, 0x2, R13 ;  /* 0x0000000203137824 */ /* 0x000fe200078e020d */
[-C--:B------:R-:W-:Y:S02]  /*0570*/  LEA R22, P0, R13, R12.reuse, 0x1 ;  /* 0x0000000c0d167211 */ /* 0x080fe400078008ff */
[----:B------:R-:W-:Y:S02]  /*0580*/  LEA R10, P1, R11, R12, 0x1 ;  /* 0x0000000c0b0a7211 */ /* 0x000fe400078208ff */
[----:B------:R-:W-:-:S02]  /*0590*/  LEA.HI.X.SX32 R23, R13, R2, 0x1, P0 ;  /* 0x000000020d177211 */ /* 0x000fc400000f0eff */
[----:B------:R-:W-:Y:S01]  /*05a0*/  LEA.HI.X.SX32 R11, R11, R2, 0x1, P1 ;  /* 0x000000020b0b7211 */ /* 0x000fe200008f0eff */
[----:B----4-:R2:W5:Y:S01]  /*05b0*/  LDG.E.U16 R14, desc[UR26][R4.64] ;  /* 0x0000001a040e7981 */ /* 0x010562000c1e1500 */
[----:B------:R-:W-:-:S03]  /*05c0*/  LEA R24, P0, R19, R12, 0x1 ;  /* 0x0000000c13187211 */ /* 0x000fc600078008ff */
[----:B------:R3:W5:Y:S04]  /*05d0*/  LDG.E.U16 R15, desc[UR26][R6.64] ;  /* 0x0000001a060f7981 */ /* 0x000768000c1e1500 */
[----:B------:R4:W5:Y:S01]  /*05e0*/  LDG.E.U16 R17, desc[UR26][R10.64] ;  /* 0x0000001a0a117981 */ /* 0x000962000c1e1500 */
[----:B--2---:R-:W-:-:S03]  /*05f0*/  LEA R5, R3, R19, 0x1 ;  /* 0x0000001303057211 */ /* 0x004fc600078e08ff */
[----:B------:R2:W5:Y:S02]  /*0600*/  LDG.E.U16 R16, desc[UR26][R8.64] ;  /* 0x0000001a08107981 */ /* 0x000564000c1e1500 */
[C---:B------:R-:W-:Y:S02]  /*0610*/  IMAD R13, R3.reuse, 0x2, R5 ;  /* 0x00000002030d7824 */ /* 0x040fe400078e0205 */
[----:B------:R-:W5:Y:S02]  /*0620*/  LDG.E.U16 R18, desc[UR26][R22.64] ;  /* 0x0000001a16127981 */ /* 0x000f64000c1e1500 */
[----:B------:R-:W-:Y:S01]  /*0630*/  IMAD R21, R3, 0x2, R13 ;  /* 0x0000000203157824 */ /* 0x000fe200078e020d */
[----:B---3--:R-:W-:Y:S02]  /*0640*/  LEA R6, P1, R13, R12, 0x1 ;  /* 0x0000000c0d067211 */ /* 0x008fe400078208ff */
[----:B------:R-:W-:Y:S01]  /*0650*/  LEA.HI.X.SX32 R25, R19, R2, 0x1, P0 ;  /* 0x0000000213197211 */ /* 0x000fe200000f0eff */
[----:B----4-:R-:W-:Y:S01]  /*0660*/  IMAD R11, R3, 0x2, R21 ;  /* 0x00000002030b7824 */ /* 0x010fe200078e0215 */
[----:B------:R-:W-:-:S02]  /*0670*/  LEA R4, P0, R5, R12, 0x1 ;  /* 0x0000000c05047211 */ /* 0x000fc400078008ff */
[-C--:B------:R-:W-:Y:S01]  /*0680*/  LEA.HI.X.SX32 R7, R13, R2.reuse, 0x1, P1 ;  /* 0x000000020d077211 */ /* 0x080fe200008f0eff */
[----:B------:R-:W-:Y:S01]  /*0690*/  IMAD R13, R3, 0x2, R11 ;  /* 0x00000002030d7824 */ /* 0x000fe200078e020b */
[----:B------:R-:W-:Y:S01]  /*06a0*/  LEA.HI.X.SX32 R5, R5, R2, 0x1, P0 ;  /* 0x0000000205057211 */ /* 0x000fe200000f0eff */
[----:B------:R3:W5:Y:S01]  /*06b0*/  LDG.E.U16 R19, desc[UR26][R24.64] ;  /* 0x0000001a18137981 */ /* 0x000762000c1e1500 */
[----:B--2---:R-:W-:Y:S01]  /*06c0*/  LEA R8, P0, R21, R12, 0x1 ;  /* 0x0000000c15087211 */ /* 0x004fe200078008ff */
[----:B------:R-:W-:Y:S02]  /*06d0*/  IMAD R27, R3, 0x2, R13 ;  /* 0x00000002031b7824 */ /* 0x000fe400078e020d */
[----:B------:R-:W5:Y:S01]  /*06e0*/  LDG.E.U16 R20, desc[UR26][R4.64] ;  /* 0x0000001a04147981 */ /* 0x000f62000c1e1500 */
[----:B------:R-:W-:Y:S02]  /*06f0*/  LEA.HI.X.SX32 R9, R21, R2, 0x1, P0 ;  /* 0x0000000215097211 */ /* 0x000fe400000f0eff */
[----:B------:R-:W-:Y:S01]  /*0700*/  LEA R10, P0, R11, R12, 0x1 ;  /* 0x0000000c0b0a7211 */ /* 0x000fe200078008ff */
[----:B------:R2:W5:Y:S01]  /*0710*/  LDG.E.U16 R21, desc[UR26][R6.64] ;  /* 0x0000001a06157981 */ /* 0x000562000c1e1500 */
[----:B---3--:R-:W-:-:S02]  /*0720*/  IMAD R25, R3, 0x2, R27 ;  /* 0x0000000203197824 */ /* 0x008fc400078e021b */
[----:B------:R-:W-:Y:S01]  /*0730*/  LEA.HI.X.SX32 R11, R11, R2, 0x1, P0 ;  /* 0x000000020b0b7211 */ /* 0x000fe200000f0eff */
[----:B------:R3:W5:Y:S01]  /*0740*/  LDG.E.U16 R22, desc[UR26][R8.64] ;  /* 0x0000001a08167981 */ /* 0x000762000c1e1500 */
[-C--:B------:R-:W-:Y:S02]  /*0750*/  LEA R28, P0, R13, R12.reuse, 0x1 ;  /* 0x0000000c0d1c7211 */ /* 0x080fe400078008ff */
[----:B------:R-:W-:Y:S01]  /*0760*/  LEA R30, P1, R27, R12, 0x1 ;  /* 0x0000000c1b1e7211 */ /* 0x000fe200078208ff */
[----:B------:R4:W5:Y:S01]  /*0770*/  LDG.E.U16 R23, desc[UR26][R10.64] ;  /* 0x0000001a0a177981 */ /* 0x000962000c1e1500 */
[----:B--2---:R-:W-:Y:S02]  /*0780*/  LEA R7, R3, R25, 0x1 ;  /* 0x0000001903077211 */ /* 0x004fe400078e08ff */
[----:B------:R-:W-:Y:S02]  /*0790*/  LEA.HI.X.SX32 R29, R13, R2, 0x1, P0 ;  /* 0x000000020d1d7211 */ /* 0x000fe400000f0eff */
[----:B------:R-:W-:Y:S01]  /*07a0*/  LEA R4, P0, R25, R12, 0x1 ;  /* 0x0000000c19047211 */ /* 0x000fe200078008ff */
[----:B---3--:R-:W-:Y:S01]  /*07b0*/  IMAD R9, R3, 0x2, R7 ;  /* 0x0000000203097824 */ /* 0x008fe200078e0207 */
[-C--:B------:R-:W-:Y:S01]  /*07c0*/  LEA.HI.X.SX32 R31, R27, R2.reuse, 0x1, P1 ;  /* 0x000000021b1f7211 */ /* 0x080fe200008f0eff */
[----:B------:R-:W5:Y:S01]  /*07d0*/  LDG.E.U16 R24, desc[UR26][R28.64] ;  /* 0x0000001a1c187981 */ /* 0x000f62000c1e1500 */
[----:B------:R-:W-:Y:S01]  /*07e0*/  LEA.HI.X.SX32 R5, R25, R2, 0x1, P0 ;  /* 0x0000000219057211 */ /* 0x000fe200000f0eff */
[----:B------:R-:W-:Y:S01]  /*07f0*/  IMAD R13, R3, 0x2, R9 ;  /* 0x00000002030d7824 */ /* 0x000fe200078e0209 */
[----:B------:R-:W-:Y:S01]  /*0800*/  LEA R6, P0, R7, R12, 0x1 ;  /* 0x0000000c07067211 */ /* 0x000fe200078008ff */
[----:B------:R2:W5:Y:S02]  /*0810*/  LDG.E.U16 R25, desc[UR26][R30.64] ;  /* 0x0000001a1e197981 */ /* 0x000564000c1e1500 */
[----:B------:R-:W-:Y:S01]  /*0820*/  IMAD R33, R3, 0x2, R13 ;  /* 0x0000000203217824 */ /* 0x000fe200078e020d */
[----:B------:R-:W-:Y:S01]  /*0830*/  LEA.HI.X.SX32 R7, R7, R2, 0x1, P0 ;  /* 0x0000000207077211 */ /* 0x000fe200000f0eff */
[----:B------:R3:W5:Y:S01]  /*0840*/  LDG.E.U16 R26, desc[UR26][R4.64] ;  /* 0x0000001a041a7981 */ /* 0x000762000c1e1500 */
[----:B------:R-:W-:-:S02]  /*0850*/  LEA R8, P0, R9, R12, 0x1 ;  /* 0x0000000c09087211 */ /* 0x000fc400078008ff */
[----:B----4-:R-:W-:Y:S01]  /*0860*/  LEA R10, P1, R13, R12, 0x1 ;  /* 0x0000000c0d0a7211 */ /* 0x010fe200078208ff */
[----:B------:R4:W5:Y:S01]  /*0870*/  LDG.E.U16 R27, desc[UR26][R6.64] ;  /* 0x0000001a061b7981 */ /* 0x000962000c1e1500 */
[-C--:B------:R-:W-:Y:S02]  /*0880*/  LEA.HI.X.SX32 R9, R9, R2.reuse, 0x1, P0 ;  /* 0x0000000209097211 */ /* 0x080fe400000f0eff */
[----:B------:R-:W-:Y:S01]  /*0890*/  LEA.HI.X.SX32 R11, R13, R2, 0x1, P1 ;  /* 0x000000020d0b7211 */ /* 0x000fe200008f0eff */
[----:B------:R-:W-:Y:S01]  /*08a0*/  IMAD R13, R3, 0x2, R33 ;  /* 0x00000002030d7824 */ /* 0x000fe200078e0221 */
[C---:B------:R-:W-:Y:S01]  /*08b0*/  LEA R34, P0, R33.reuse, R12, 0x1 ;  /* 0x0000000c21227211 */ /* 0x040fe200078008ff */
[----:B------:R0:W5:Y:S03]  /*08c0*/  LDG.E.U16 R28, desc[UR26][R8.64] ;  /* 0x0000001a081c7981 */ /* 0x000166000c1e1500 */
[----:B------:R-:W-:Y:S01]  /*08d0*/  LEA.HI.X.SX32 R35, R33, R2, 0x1, P0 ;  /* 0x0000000221237211 */ /* 0x000fe200000f0eff */
[----:B--2---:R-:W-:Y:S01]  /*08e0*/  IMAD R31, R3, 0x2, R13 ;  /* 0x00000002031f7824 */ /* 0x004fe200078e020d */
[C---:B---3--:R-:W-:Y:S01]  /*08f0*/  LEA R4, P0, R13.reuse, R12, 0x1 ;  /* 0x0000000c0d047211 */ /* 0x048fe200078008ff */
[----:B------:R2:W5:Y:S03]  /*0900*/  LDG.E.U16 R29, desc[UR26][R10.64] ;  /* 0x0000001a0a1d7981 */ /* 0x000566000c1e1500 */
[----:B------:R-:W-:Y:S01]  /*0910*/  LEA.HI.X.SX32 R5, R13, R2, 0x1, P0 ;  /* 0x000000020d057211 */ /* 0x000fe200000f0eff */
[----:B------:R-:W-:Y:S01]  /*0920*/  IMAD R13, R3, 0x2, R31 ;  /* 0x00000002030d7824 */ /* 0x000fe200078e021f */
[----:B----4-:R-:W-:Y:S01]  /*0930*/  LEA R6, P0, R31, R12, 0x1 ;  /* 0x0000000c1f067211 */ /* 0x010fe200078008ff */
[----:B------:R-:W5:Y:S03]  /*0940*/  LDG.E.U16 R30, desc[UR26][R34.64] ;  /* 0x0000001a221e7981 */ /* 0x000f66000c1e1500 */
[----:B------:R-:W-:-:S02]  /*0950*/  LEA R33, R3, R13, 0x1 ;  /* 0x0000000d03217211 */ /* 0x000fc400078e08ff */
[----:B------:R-:W-:Y:S02]  /*0960*/  LEA.HI.X.SX32 R7, R31, R2, 0x1, P0 ;  /* 0x000000021f077211 */ /* 0x000fe400000f0eff */
[-C--:B------:R-:W-:Y:S01]  /*0970*/  LEA R40, P0, R33, R12.reuse, 0x1 ;  /* 0x0000000c21287211 */ /* 0x080fe200078008ff */
[----:B0-----:R-:W-:Y:S01]  /*0980*/  IMAD R9, R3, 0x2, R33 ;  /* 0x0000000203097824 */ /* 0x001fe200078e0221 */
[----:B------:R-:W-:Y:S01]  /*0990*/  LEA R38, P1, R13, R12, 0x1 ;  /* 0x0000000c0d267211 */ /* 0x000fe200078208ff */
[----:B------:R0:W5:Y:S01]  /*09a0*/  LDG.E.U16 R31, desc[UR26][R4.64] ;  /* 0x0000001a041f7981 */ /* 0x000162000c1e1500 */
[-C--:B------:R-:W-:Y:S02]  /*09b0*/  LEA.HI.X.SX32 R41, R33, R2.reuse, 0x1, P0 ;  /* 0x0000000221297211 */ /* 0x080fe400000f0eff */
[----:B------:R-:W-:Y:S01]  /*09c0*/  LEA.HI.X.SX32 R39, R13, R2, 0x1, P1 ;  /* 0x000000020d277211 */ /* 0x000fe200008f0eff */
[----:B------:R-:W-:Y:S01]  /*09d0*/  IMAD R13, R3, 0x2, R9 ;  /* 0x00000002030d7824 */ /* 0x000fe200078e0209 */
[C---:B--2---:R-:W-:Y:S01]  /*09e0*/  LEA R10, P0, R9.reuse, R12, 0x1 ;  /* 0x0000000c090a7211 */ /* 0x044fe200078008ff */
[----:B------:R2:W5:Y:S03]  /*09f0*/  LDG.E.U16 R32, desc[UR26][R6.64] ;  /* 0x0000001a06207981 */ /* 0x000566000c1e1500 */
[----:B------:R-:W-:Y:S01]  /*0a00*/  LEA.HI.X.SX32 R11, R9, R2, 0x1, P0 ;  /* 0x00000002090b7211 */ /* 0x000fe200000f0eff */
[----:B------:R-:W-:Y:S01]  /*0a10*/  IMAD R9, R3, 0x2, R13 ;  /* 0x0000000203097824 */ /* 0x000fe200078e020d */
[-C--:B------:R-:W-:Y:S01]  /*0a20*/  LEA R48, P0, R13, R12.reuse, 0x1 ;  /* 0x0000000c0d307211 */ /* 0x080fe200078008ff */
[----:B------:R3:W5:Y:S02]  /*0a30*/  LDG.E.U16 R33, desc[UR26][R38.64] ;  /* 0x0000001a26217981 */ /* 0x000764000c1e1500 */
[----:B------:R-:W-:Y:S01]  /*0a40*/  IMAD R43, R3, 0x2, R9 ;  /* 0x00000002032b7824 */ /* 0x000fe200078e0209 */
[----:B0-----:R-:W-:Y:S01]  /*0a50*/  LEA R4, P1, R9, R12, 0x1 ;  /* 0x0000000c09047211 */ /* 0x001fe200078208ff */
[----:B------:R0:W5:Y:S01]  /*0a60*/  LDG.E.U16 R34, desc[UR26][R40.64] ;  /* 0x0000001a28227981 */ /* 0x000162000c1e1500 */
[----:B------:R-:W-:Y:S01]  /*0a70*/  LEA.HI.X.SX32 R49, R13, R2, 0x1, P0 ;  /* 0x000000020d317211 */ /* 0x000fe200000f0eff */
[----:B--2---:R-:W-:Y:S01]  /*0a80*/  IMAD R7, R3, 0x2, R43 ;  /* 0x0000000203077824 */ /* 0x004fe200078e022b */
[----:B------:R-:W-:Y:S01]  /*0a90*/  LEA R8, P0, R43, R12, 0x1 ;  /* 0x0000000c2b087211 */ /* 0x000fe200078008ff */
[----:B------:R2:W5:Y:S01]  /*0aa0*/  LDG.E.U16 R35, desc[UR26][R10.64] ;  /* 0x0000001a0a237981 */ /* 0x000562000c1e1500 */
[-C--:B------:R-:W-:Y:S01]  /*0ab0*/  LEA.HI.X.SX32 R5, R9, R2.reuse, 0x1, P1 ;  /* 0x0000000209057211 */ /* 0x080fe200008f0eff */
[----:B------:R-:W-:Y:S01]  /*0ac0*/  IMAD R13, R3, 0x2, R7 ;  /* 0x00000002030d7824 */ /* 0x000fe200078e0207 */
[----:B------:R-:W-:Y:S01]  /*0ad0*/  LEA.HI.X.SX32 R9, R43, R2, 0x1, P0 ;  /* 0x000000022b097211 */ /* 0x000fe200000f0eff */
[----:B------:R-:W5:Y:S01]  /*0ae0*/  LDG.E.U16 R42, desc[UR26][R48.64] ;  /* 0x0000001a302a7981 */ /* 0x000f62000c1e1500 */
[----:B---3--:R-:W-:-:S03]  /*0af0*/  LEA R38, P0, R7, R12, 0x1 ;  /* 0x0000000c07267211 */ /* 0x008fc600078008ff */
[----:B------:R3:W5:Y:S01]  /*0b00*/  LDG.E.U16 R43, desc[UR26][R4.64] ;  /* 0x0000001a042b7981 */ /* 0x000762000c1e1500 */
[----:B------:R-:W-:Y:S02]  /*0b10*/  LEA.HI.X.SX32 R39, R7, R2, 0x1, P0 ;  /* 0x0000000207277211 */ /* 0x000fe400000f0eff */
[----:B------:R-:W-:Y:S01]  /*0b20*/  LEA R7, R3, R13, 0x1 ;  /* 0x0000000d03077211 */ /* 0x000fe200078e08ff */
[----:B------:R4:W5:Y:S01]  /*0b30*/  LDG.E.U16 R44, desc[UR26][R8.64] ;  /* 0x0000001a082c7981 */ /* 0x000962000c1e1500 */
[----:B0-----:R-:W-:-:S03]  /*0b40*/  LEA R40, P0, R13, R12, 0x1 ;  /* 0x0000000c0d287211 */ /* 0x001fc600078008ff */
[----:B--2---:R-:W-:Y:S01]  /*0b50*/  IMAD R11, R3, 0x2, R7 ;  /* 0x00000002030b7824 */ /* 0x004fe200078e0207 */
[----:B------:R-:W-:Y:S01]  /*0b60*/  LEA.HI.X.SX32 R41, R13, R2, 0x1, P0 ;  /* 0x000000020d297211 */ /* 0x000fe200000f0eff */
[----:B------:R-:W5:Y:S02]  /*0b70*/  LDG.E.U16 R38, desc[UR26][R38.64] ;  /* 0x0000001a26267981 */ /* 0x000f64000c1e1500 */
[----:B------:R-:W-:Y:S01]  /*0b80*/  IMAD R13, R3, 0x2, R11 ;  /* 0x00000002030d7824 */ /* 0x000fe200078e020b */
[-C--:B---3--:R-:W-:Y:S01]  /*0b90*/  LEA R4, P0, R11, R12.reuse, 0x1 ;  /* 0x0000000c0b047211 */ /* 0x088fe200078008ff */
[----:B------:R-:W5:Y:S02]  /*0ba0*/  LDG.E.U16 R40, desc[UR26][R40.64] ;  /* 0x0000001a28287981 */ /* 0x000f64000c1e1500 */
[----:B------:R-:W-:Y:S01]  /*0bb0*/  IMAD R49, R3, 0x2, R13 ;  /* 0x0000000203317824 */ /* 0x000fe200078e020d */
[----:B------:R-:W-:Y:S02]  /*0bc0*/  LEA R6, P1, R7, R12, 0x1 ;  /* 0x0000000c07067211 */ /* 0x000fe400078208ff */
[----:B------:R-:W-:Y:S01]  /*0bd0*/  LEA.HI.X.SX32 R5, R11, R2, 0x1, P0 ;  /* 0x000000020b057211 */ /* 0x000fe200000f0eff */
[----:B------:R-:W-:Y:S01]  /*0be0*/  IMAD R3, R3, 0x2, R49 ;  /* 0x0000000203037824 */ /* 0x000fe200078e0231 */
[----:B----4-:R-:W-:-:S02]  /*0bf0*/  LEA R8, P0, R13, R12, 0x1 ;  /* 0x0000000c0d087211 */ /* 0x010fc400078008ff */
[----:B------:R-:W-:Y:S01]  /*0c00*/  LEA.HI.X.SX32 R7, R7, R2, 0x1, P1 ;  /* 0x0000000207077211 */ /* 0x000fe200008f0eff */
[----:B------:R-:W5:Y:S01]  /*0c10*/  LDG.E.U16 R4, desc[UR26][R4.64] ;  /* 0x0000001a04047981 */ /* 0x000f62000c1e1500 */
[----:B------:R-:W-:Y:S02]  /*0c20*/  LEA R10, P1, R49, R12, 0x1 ;  /* 0x0000000c310a7211 */ /* 0x000fe400078208ff */
[----:B------:R-:W-:Y:S01]  /*0c30*/  LEA.HI.X.SX32 R9, R13, R2, 0x1, P0 ;  /* 0x000000020d097211 */ /* 0x000fe200000f0eff */
[----:B------:R0:W5:Y:S01]  /*0c40*/  LDG.E.U16 R45, desc[UR26][R6.64] ;  /* 0x0000001a062d7981 */ /* 0x000162000c1e1500 */
[----:B------:R-:W-:Y:S02]  /*0c50*/  LEA R12, P0, R3, R12, 0x1 ;  /* 0x0000000c030c7211 */ /* 0x000fe400078008ff */
[-C--:B------:R-:W-:Y:S01]  /*0c60*/  LEA.HI.X.SX32 R11, R49, R2.reuse, 0x1, P1 ;  /* 0x00000002310b7211 */ /* 0x080fe200008f0eff */
[----:B------:R-:W5:Y:S01]  /*0c70*/  LDG.E.U16 R8, desc[UR26][R8.64] ;  /* 0x0000001a08087981 */ /* 0x000f62000c1e1500 */
[----:B------:R-:W-:-:S02]  /*0c80*/  LEA.HI.X.SX32 R13, R3, R2, 0x1, P0 ;  /* 0x00000002030d7211 */ /* 0x000fc400000f0eff */
[----:B------:R-:W2:Y:S01]  /*0c90*/  LDC.64 R2, c[0x0][0x3c0] ;  /* 0x0000f000ff027b82 */ /* 0x000ea20000000a00 */
[----:B------:R-:W-:Y:S01]  /*0ca0*/  SHF.R.U32.HI R48, RZ, 0x6, R0 ;  /* 0x00000006ff307819 */ /* 0x000fe20000011600 */
[----:B------:R3:W5:Y:S06]  /*0cb0*/  LDG.E.U16 R10, desc[UR26][R10.64] ;  /* 0x0000001a0a0a7981 */ /* 0x00076c000c1e1500 */
[----:B0-----:R-:W0:Y:S01]  /*0cc0*/  LDC.64 R6, c[0x0][0x388] ;  /* 0x0000e200ff067b82 */ /* 0x001e220000000a00 */
[----:B------:R-:W-:Y:S01]  /*0cd0*/  LOP3.LUT R39, R0, 0x3f, RZ, 0xc0, !PT ;  /* 0x0000003f00277812 */ /* 0x000fe200078ec0ff */
[----:B------:R4:W5:Y:S01]  /*0ce0*/  LDG.E.U16 R13, desc[UR26][R12.64] ;  /* 0x0000001a0c0d7981 */ /* 0x000962000c1e1500 */
[----:B------:R-:W-:-:S03]  /*0cf0*/  SGXT.U32 R48, R48, 0x2 ;  /* 0x000000023030781a */ /* 0x000fc60000000000 */
[----:B---3--:R-:W-:-:S04]  /*0d00*/  IMAD R11, R39, UR4, RZ ;  /* 0x00000004270b7c24 */ /* 0x008fc8000f8e02ff */
[----:B----4-:R-:W-:Y:S02]  /*0d10*/  IMAD.SHL.U32 R12, R11, 0x2, RZ ;  /* 0x000000020b0c7824 */ /* 0x010fe400078e00ff */
[----:B--2---:R-:W-:Y:S02]  /*0d20*/  IMAD R2, R2, UR8, RZ ;  /* 0x0000000802027c24 */ /* 0x004fe4000f8e02ff */
[----:B------:R-:W-:-:S03]  /*0d30*/  IMAD R48, R48, R3, RZ ;  /* 0x0000000330307224 */ /* 0x000fc600078e02ff */
[----:B------:R-:W-:Y:S01]  /*0d40*/  SHF.L.U32 R9, R2, 0x1, RZ ;  /* 0x0000000102097819 */ /* 0x000fe200000006ff */
[----:B------:R-:W-:Y:S02]  /*0d50*/  IMAD R50, R3, 0x4, R48 ;  /* 0x0000000403327824 */ /* 0x000fe400078e0230 */
[----:B------:R-:W-:Y:S01]  /*0d60*/  IMAD.HI R11, R11, 0x2, RZ ;  /* 0x000000020b0b7827 */ /* 0x000fe200078e02ff */
[----:B0-----:R-:W-:-:S03]  /*0d70*/  IADD3 R9, P0, P1, R12, R6, R9 ;  /* 0x000000060c097210 */ /* 0x001fc6000791e009 */
[----:B------:R-:W-:Y:S01]  /*0d80*/  IMAD.HI R2, R2, 0x2, RZ ;  /* 0x0000000202027827 */ /* 0x000fe200078e02ff */
[----:B------:R-:W-:-:S03]  /*0d90*/  SHF.R.S32.HI R5, RZ, 0x7, R0 ;  /* 0x00000007ff057819 */ /* 0x000fc60000011400 */
[----:B------:R-:W-:Y:S01]  /*0da0*/  IMAD R6, R3, 0x4, R50 ;  /* 0x0000000403067824 */ /* 0x000fe200078e0232 */
[----:B------:R-:W-:Y:S01]  /*0db0*/  IADD3.X R7, PT, PT, R11, R7, R2, P0, P1 ;  /* 0x000000070b077210 */ /* 0x000fe200007e2402 */
[----:B------:R-:W-:Y:S01]  /*0dc0*/  IMAD.SHL.U32 R52, R39, 0x2, RZ ;  /* 0x0000000227347824 */ /* 0x000fe200078e00ff */
[----:B------:R-:W-:Y:S01]  /*0dd0*/  SGXT R5, R5, 0x1 ;  /* 0x000000010505781a */ /* 0x000fe20000000200 */
[----:B------:R-:W-:Y:S01]  /*0de0*/  IMAD R2, R3, 0x4, R6 ;  /* 0x0000000403027824 */ /* 0x000fe200078e0206 */
[----:B------:R-:W-:Y:S02]  /*0df0*/  SHF.R.U32.HI R41, RZ, 0x5, R0 ;  /* 0x00000005ff297819 */ /* 0x000fe40000011600 */
[----:B------:R-:W-:Y:S02]  /*0e00*/  LOP3.LUT R5, R52, 0x90, R5, 0x78, !PT ;  /* 0x0000009034057812 */ /* 0x000fe400078e7805 */
[----:B------:R-:W-:Y:S02]  /*0e10*/  LOP3.LUT R12, R0, 0x40, RZ, 0xc0, !PT ;  /* 0x00000040000c7812 */ /* 0x000fe400078ec0ff */
[----:B------:R-:W-:-:S02]  /*0e20*/  LEA R62, P0, R48, R9, 0x1 ;  /* 0x00000009303e7211 */ /* 0x000fc400078008ff */
[-C--:B------:R-:W-:Y:S02]  /*0e30*/  LEA R60, P1, R50, R9.reuse, 0x1 ;  /* 0x00000009323c7211 */ /* 0x080fe400078208ff */
[-C--:B------:R-:W-:Y:S02]  /*0e40*/  LEA R58, P2, R6, R9.reuse, 0x1 ;  /* 0x00000009063a7211 */ /* 0x080fe400078408ff */
[----:B------:R-:W-:Y:S02]  /*0e50*/  LEA R56, P3, R2, R9, 0x1 ;  /* 0x0000000902387211 */ /* 0x000fe400078608ff */
[----:B------:R-:W-:Y:S02]  /*0e60*/  R2UR UR19, R41 ;  /* 0x00000000291372ca */ /* 0x000fe400000e0000 */
[----:B-1----:R-:W-:Y:S01]  /*0e70*/  R2UR UR33, R46 ;  /* 0x000000002e2172ca */ /* 0x002fe200000e0000 */
[----:B------:R-:W-:Y:S01]  /*0e80*/  IMAD R5, R12, 0x80, R5 ;  /* 0x000000800c057824 */ /* 0x000fe200078e0205 */
[----:B------:R-:W-:-:S02]  /*0e90*/  LEA.HI.X.SX32 R63, R48, R7, 0x1, P0 ;  /* 0x00000007303f7211 */ /* 0x000fc400000f0eff */
[-C--:B------:R-:W-:Y:S02]  /*0ea0*/  LEA.HI.X.SX32 R61, R50, R7.reuse, 0x1, P1 ;  /* 0x00000007323d7211 */ /* 0x080fe400008f0eff */
[-C--:B------:R-:W-:Y:S02]  /*0eb0*/  LEA.HI.X.SX32 R59, R6, R7.reuse, 0x1, P2 ;  /* 0x00000007063b7211 */ /* 0x080fe400010f0eff */
[----:B------:R-:W-:Y:S01]  /*0ec0*/  LEA.HI.X.SX32 R57, R2, R7, 0x1, P3 ;  /* 0x0000000702397211 */ /* 0x000fe200018f0eff */
[----:B------:R-:W-:Y:S06]  /*0ed0*/  @P5 BRA `(.L_x_5) ;  /* 0x0000000000185947 */ /* 0x000fec0003800000 */
[----:B------:R-:W-:Y:S01]  /*0ee0*/  ELECT P0, URZ, PT ;  /* 0x0000000000ff782f */ /* 0x000fe20003800000 */
[----:B------:R-:W-:Y:S01]  /*0ef0*/  IMAD.MOV.U32 R2, RZ, RZ, 0x1 ;  /* 0x00000001ff027424 */ /* 0x000fe200078e00ff */
[----:B------:R-:W-:Y:S01]  /*0f00*/  UMOV UR4, 0x40 ;  /* 0x0000004000047882 */ /* 0x000fe20000000000 */
[----:B------:R-:W-:Y:S01]  /*0f10*/  UVIRTCOUNT.DEALLOC.SMPOOL 0x80 ;  /* 0x000000800000784c */ /* 0x000fe20000000000 */
[----:B------:R-:W-:-:S09]  /*0f20*/  ULEA UR4, UR6, UR4, 0x18 ;  /* 0x0000000406047291 */ /* 0x000fd2000f8ec0ff */
[----:B------:R0:W-:Y:S03]  /*0f30*/  @P0 STS.U8 [UR4], R2 ;  /* 0x00000002ff000988 */ /* 0x0001e60008000004 */
.L_x_5:
[----:B------:R-:W-:Y:S01]  /*0f40*/  USHF.L.U32 UR4, UR19, 0x15, URZ ;  /* 0x0000001513047899 */ /* 0x000fe200080006ff */
[C---:B0-----:R-:W-:Y:S01]  /*0f50*/  LOP3.LUT R2, R5.reuse, 0x20, RZ, 0x3c, !PT ;  /* 0x0000002005027812 */ /* 0x041fe200078e3cff */
[----:B------:R-:W-:Y:S01]  /*0f60*/  ULOP3.LUT UR18, UR19, 0x4, URZ, 0xc0, !UPT ;  /* 0x0000000413127892 */ /* 0x000fe2000f8ec0ff */
[----:B-----5:R0:W-:Y:S01]  /*0f70*/  STS.U16 [R5+UR9+0x1c00], R4 ;  /* 0x001c000405007988 */ /* 0x0201e20008000409 */
[----:B------:R-:W-:Y:S01]  /*0f80*/  ULOP3.LUT UR13, UR4, 0x600000, URZ, 0xc0, !UPT ;  /* 0x00600000040d7892 */ /* 0x000fe2000f8ec0ff */
[C---:B------:R-:W-:Y:S01]  /*0f90*/  LOP3.LUT R7, R5.reuse, 0x40, RZ, 0x3c, !PT ;  /* 0x0000004005077812 */ /* 0x040fe200078e3cff */
[----:B------:R-:W-:Y:S01]  /*0fa0*/  UMOV UR12, 0x1 ;  /* 0x00000001000c7882 */ /* 0x000fe20000000000 */
[----:B------:R-:W-:Y:S01]  /*0fb0*/  LOP3.LUT P6, RZ, R0, 0xff, RZ, 0xc0, !PT ;  /* 0x000000ff00ff7812 */ /* 0x000fe200078cc0ff */
[----:B------:R-:W-:Y:S01]  /*0fc0*/  UIADD3 UR10, UPT, UPT, UR33, UR13, URZ ;  /* 0x0000000d210a7290 */ /* 0x000fe2000fffe0ff */
[----:B------:R-:W-:Y:S01]  /*0fd0*/  STS.U16 [R5+UR9], R14 ;  /* 0x0000000e05007988 */ /* 0x000fe20008000409 */
[----:B------:R-:W-:Y:S01]  /*0fe0*/  PRMT R6, RZ, 0x7610, R6 ;  /* 0x00007610ff067816 */ /* 0x000fe20000000006 */
[----:B------:R-:W1:Y:S01]  /*0ff0*/  LDCU.64 UR6, c[0x0][0x3d0] ;  /* 0x00007a00ff0677ac */ /* 0x000e620008000a00 */
[----:B------:R-:W-:Y:S01]  /*1000*/  PRMT R9, RZ, 0x7610, R9 ;  /* 0x00007610ff097816 */ /* 0x000fe20000000009 */
[----:B------:R-:W-:Y:S01]  /*1010*/  STS.U16 [R5+UR9+0x400], R18 ;  /* 0x0004001205007988 */ /* 0x000fe20008000409 */
[----:B0-----:R-:W-:Y:S01]  /*1020*/  LOP3.LUT R4, R5, 0x60, RZ, 0x3c, !PT ;  /* 0x0000006005047812 */ /* 0x001fe200078e3cff */
[----:B------:R-:W-:-:S02]  /*1030*/  ULEA UR10, UR18, UR10, 0x3 ;  /* 0x0000000a120a7291 */ /* 0x000fc4000f8e18ff */
[----:B------:R-:W-:Y:S04]  /*1040*/  STS.U16 [R5+UR9+0x800], R22 ;  /* 0x0008001605007988 */ /* 0x000fe80008000409 */
[----:B------:R-:W-:Y:S01]  /*1050*/  STS.U16 [R5+UR9+0xc00], R26 ;  /* 0x000c001a05007988 */ /* 0x000fe20008000409 */
[----:B------:R-:W-:Y:S01]  /*1060*/  VOTEU.ALL UP0, P6 ;  /* 0x0000000000ff7886 */ /* 0x000fe20003000000 */
[----:B------:R-:W-:Y:S02]  /*1070*/  VOTEU.ALL UP1, P6 ;  /* 0x0000000000ff7886 */ /* 0x000fe40003020000 */
[----:B------:R-:W-:Y:S04]  /*1080*/  STS.U16 [R5+UR9+0x1000], R30 ;  /* 0x0010001e05007988 */ /* 0x000fe80008000409 */
[----:B------:R-:W-:Y:S01]  /*1090*/  STS.U16 [R5+UR9+0x1400], R34 ;  /* 0x0014002205007988 */ /* 0x000fe20008000409 */
[----:B------:R-:W-:-:S04]  /*10a0*/  @!UP0 UIADD3 UR4, UPT, UPT, -UR12, 0x100000, URZ ;  /* 0x001000000c048890 */ /* 0x000fc8000fffe1ff */
[----:B------:R-:W-:Y:S02]  /*10b0*/  @!UP0 USHF.L.U32 UR5, UR4, 0xb, URZ ;  /* 0x0000000b04058899 */ /* 0x000fe400080006ff */
[----:B------:R-:W-:Y:S01]  /*10c0*/  @!UP0 USHF.L.U32 UR4, UR4, 0x1, URZ ;  /* 0x0000000104048899 */ /* 0x000fe200080006ff */
[----:B------:R-:W0:Y:S01]  /*10d0*/  LDC.64 R70, c[0x0][0x390] ;  /* 0x0000e400ff467b82 */ /* 0x000e220000000a00 */
[----:B------:R-:W-:Y:S04]  /*10e0*/  STS.U16 [R5+UR9+0x1800], R44 ;  /* 0x0018002c05007988 */ /* 0x000fe80008000409 */
[----:B------:R-:W-:Y:S04]  /*10f0*/  STS.U16 [R2+UR9+0x100], R15 ;  /* 0x0001000f02007988 */ /* 0x000fe80008000409 */
[----:B------:R-:W-:Y:S04]  /*1100*/  STS.U16 [R2+UR9+0x500], R19 ;  /* 0x0005001302007988 */ /* 0x000fe80008000409 */
[----:B------:R-:W-:Y:S04]  /*1110*/  STS.U16 [R2+UR9+0x900], R23 ;  /* 0x0009001702007988 */ /* 0x000fe80008000409 */
[----:B------:R-:W-:Y:S04]  /*1120*/  STS.U16 [R2+UR9+0xd00], R27 ;  /* 0x000d001b02007988 */ /* 0x000fe80008000409 */
[----:B------:R-:W-:Y:S04]  /*1130*/  STS.U16 [R2+UR9+0x1100], R31 ;  /* 0x0011001f02007988 */ /* 0x000fe80008000409 */
[----:B------:R-:W-:Y:S04]  /*1140*/  STS.U16 [R2+UR9+0x1500], R35 ;  /* 0x0015002302007988 */ /* 0x000fe80008000409 */
[----:B------:R-:W-:Y:S04]  /*1150*/  STS.U16 [R2+UR9+0x1900], R38 ;  /* 0x0019002602007988 */ /* 0x000fe80008000409 */
[----:B------:R2:W-:Y:S04]  /*1160*/  STS.U16 [R2+UR9+0x1d00], R8 ;  /* 0x001d000802007988 */ /* 0x0005e80008000409 */
[----:B------:R-:W-:Y:S04]  /*1170*/  STS.U16 [R7+UR9+0x200], R16 ;  /* 0x0002001007007988 */ /* 0x000fe80008000409 */
[----:B------:R-:W-:Y:S01]  /*1180*/  STS.U16 [R7+UR9+0x600], R20 ;  /* 0x0006001407007988 */ /* 0x000fe20008000409 */
[----:B------:R-:W-:-:S02]  /*1190*/  PRMT R11, RZ, 0x7610, R11 ;  /* 0x00007610ff0b7816 */ /* 0x000fc4000000000b */
[----:B--2---:R-:W-:Y:S01]  /*11a0*/  PRMT R8, RZ, 0x7610, R8 ;  /* 0x00007610ff087816 */ /* 0x004fe20000000008 */
[----:B------:R-:W-:Y:S04]  /*11b0*/  STS.U16 [R7+UR9+0xa00], R24 ;  /* 0x000a001807007988 */ /* 0x000fe80008000409 */
[----:B------:R-:W-:Y:S04]  /*11c0*/  STS.U16 [R7+UR9+0xe00], R28 ;  /* 0x000e001c07007988 */ /* 0x000fe80008000409 */
[----:B------:R-:W-:Y:S04]  /*11d0*/  STS.U16 [R7+UR9+0x1200], R32 ;  /* 0x0012002007007988 */ /* 0x000fe80008000409 */
[----:B------:R-:W-:Y:S04]  /*11e0*/  STS.U16 [R7+UR9+0x1600], R42 ;  /* 0x0016002a07007988 */ /* 0x000fe80008000409 */
[----:B------:R2:W-:Y:S04]  /*11f0*/  STS.U16 [R7+UR9+0x1a00], R40 ;  /* 0x001a002807007988 */ /* 0x0005e80008000409 */
[----:B------:R-:W-:Y:S04]  /*1200*/  STS.U16 [R7+UR9+0x1e00], R10 ;  /* 0x001e000a07007988 */ /* 0x000fe80008000409 */
[----:B------:R-:W-:Y:S01]  /*1210*/  STS.U16 [R4+UR9+0x300], R17 ;  /* 0x0003001104007988 */ /* 0x000fe20008000409 */
[----:B--2---:R-:W-:-:S03]  /*1220*/  VIADD R40, R47, 0x80 ;  /* 0x000000802f287836 */ /* 0x004fc60000000000 */
[----:B------:R-:W-:Y:S02]  /*1230*/  STS.U16 [R4+UR9+0x700], R21 ;  /* 0x0007001504007988 */ /* 0x000fe40008000409 */
[----:B------:R-:W-:Y:S02]  /*1240*/  ISETP.GT.AND P0, PT, R40, RZ, PT ;  /* 0x000000ff2800720c */ /* 0x000fe40003f04270 */
[----:B------:R-:W-:Y:S04]  /*1250*/  STS.U16 [R4+UR9+0xb00], R25 ;  /* 0x000b001904007988 */ /* 0x000fe80008000409 */
[----:B------:R-:W-:Y:S04]  /*1260*/  STS.U16 [R4+UR9+0xf00], R29 ;  /* 0x000f001d04007988 */ /* 0x000fe80008000409 */
[----:B------:R-:W-:Y:S04]  /*1270*/  STS.U16 [R4+UR9+0x1300], R33 ;  /* 0x0013002104007988 */ /* 0x000fe80008000409 */
[----:B------:R-:W-:Y:S04]  /*1280*/  STS.U16 [R4+UR9+0x1700], R43 ;  /* 0x0017002b04007988 */ /* 0x000fe80008000409 */
[----:B------:R-:W-:Y:S04]  /*1290*/  STS.U16 [R4+UR9+0x1b00], R45 ;  /* 0x001b002d04007988 */ /* 0x000fe80008000409 */
[----:B------:R2:W-:Y:S01]  /*12a0*/  STS.U16 [R4+UR9+0x1f00], R13 ;  /* 0x001f000d04007988 */ /* 0x0005e20008000409 */
[----:B------:R-:W-:Y:S01]  /*12b0*/  STTM.x32 tmem[UR10], RZ ;  /* 0x000000ff000079ed */ /* 0x000fe200082c000a */
[----:B------:R-:W3:Y:S02]  /*12c0*/  FENCE.VIEW.ASYNC.T ;  /* 0x00000000000073c6 */ /* 0x000ee40000000200 */
[----:B---3--:R-:W-:Y:S06]  /*12d0*/  BAR.SYNC.DEFER_BLOCKING 0x0 ;  /* 0x0000000000007b1d */ /* 0x008fec0000010000 */
[----:B------:R-:W3:Y:S02]  /*12e0*/  FENCE.VIEW.ASYNC.S ;  /* 0x00000000000073c6 */ /* 0x000ee40000000000 */
[----:B---3--:R3:W4:Y:S02]  /*12f0*/  @!UP1 SYNCS.EXCH.64 URZ, [UR9+0x5800], UR4 ;  /* 0x0058000409ff95b2 */ /* 0x0087240008000100 */
[----:B----4-:R-:W-:Y:S06]  /*1300*/  BAR.SYNC.DEFER_BLOCKING 0x0 ;  /* 0x0000000000007b1d */ /* 0x010fec0000010000 */
[----:B------:R-:W4:Y:S04]  /*1310*/  @P0 LDG.E.U16 R6, desc[UR26][R62.64] ;  /* 0x0000001a3e060981 */ /* 0x000f28000c1e1500 */
[----:B------:R-:W4:Y:S04]  /*1320*/  @P0 LDG.E.U16 R8, desc[UR26][R58.64] ;  /* 0x0000001a3a080981 */ /* 0x000f28000c1e1500 */
[----:B------:R-:W4:Y:S04]  /*1330*/  @P0 LDG.E.U16 R9, desc[UR26][R60.64] ;  /* 0x0000001a3c090981 */ /* 0x000f28000c1e1500 */
[----:B------:R-:W4:Y:S01]  /*1340*/  @P0 LDG.E.U16 R11, desc[UR26][R56.64] ;  /* 0x0000001a380b0981 */ /* 0x000f22000c1e1500 */
[C---:B------:R-:W-:Y:S01]  /*1350*/  LOP3.LUT R5, R0.reuse, 0xf, RZ, 0xc0, !PT ;  /* 0x0000000f00057812 */ /* 0x040fe200078ec0ff */
[----:B-1----:R-:W-:Y:S01]  /*1360*/  UIMAD UR6, UR8, UR6, URZ ;  /* 0x00000006080672a4 */ /* 0x002fe2000f8e02ff */
[C---:B--2---:R-:W-:Y:S01]  /*1370*/  LOP3.LUT R4, R0.reuse, 0xc0, RZ, 0xc0, !PT ;  /* 0x000000c000047812 */ /* 0x044fe200078ec0ff */
[----:B------:R-:W-:Y:S01]  /*1380*/  VOTEU.ALL UP1, P6 ;  /* 0x0000000000ff7886 */ /* 0x000fe20003020000 */
[----:B------:R-:W-:Y:S01]  /*1390*/  LOP3.LUT R2, R0, 0xff, RZ, 0xc0, !PT ;  /* 0x000000ff00027812 */ /* 0x000fe200078ec0ff */
[----:B------:R-:W-:Y:S01]  /*13a0*/  IMAD R5, R5, UR7, RZ ;  /* 0x0000000705057c24 */ /* 0x000fe2000f8e02ff */
[----:B------:R-:W-:Y:S01]  /*13b0*/  USHF.L.U32 UR11, UR6, 0x1, URZ ;  /* 0x00000001060b7899 */ /* 0x000fe200080006ff */
[----:B------:R-:W-:Y:S01]  /*13c0*/  SHF.R.U32.HI R10, RZ, 0x2, R4 ;  /* 0x00000002ff0a7819 */ /* 0x000fe20000011604 */
[----:B---3--:R-:W-:Y:S01]  /*13d0*/  UIMAD.WIDE UR4, UR6, 0x2, URZ ;  /* 0x00000002060478a5 */ /* 0x008fe2000f8e02ff */
[----:B------:R-:W-:Y:S01]  /*13e0*/  IMAD.SHL.U32 R7, R5, 0x2, RZ ;  /* 0x0000000205077824 */ /* 0x000fe200078e00ff */
[----:B------:R-:W-:-:S04]  /*13f0*/  @!UP0 UIADD3 UR14, UPT, UPT, -UR12, 0x100000, URZ ;  /* 0x001000000c0e8890 */ /* 0x000fc8000fffe1ff */
[----:B------:R-:W-:Y:S02]  /*1400*/  @!UP0 USHF.L.U32 UR15, UR14, 0xb, URZ ;  /* 0x0000000b0e0f8899 */ /* 0x000fe400080006ff */
[----:B------:R-:W-:Y:S01]  /*1410*/  @!UP0 USHF.L.U32 UR14, UR14, 0x1, URZ ;  /* 0x000000010e0e8899 */ /* 0x000fe200080006ff */
[----:B------:R-:W-:Y:S01]  /*1420*/  IMAD.HI R4, R5, 0x2, RZ ;  /* 0x0000000205047827 */ /* 0x000fe200078e02ff */
[----:B------:R-:W-:Y:S01]  /*1430*/  SHF.L.U32 R39, R2, 0x1, RZ ;  /* 0x0000000102277819 */ /* 0x000fe200000006ff */
[----:B------:R-:W-:Y:S01]  /*1440*/  UIADD3 UR6, UPT, UPT, UR9, 0x4800, URZ ;  /* 0x0000480009067890 */ /* 0x000fe2000fffe0ff */
[----:B0-----:R-:W-:Y:S01]  /*1450*/  IADD3 R70, P1, P2, R7, UR11, R70 ;  /* 0x0000000b07467c10 */ /* 0x001fe2000fa3e046 */
[----:B------:R-:W-:Y:S01]  /*1460*/  UIADD3 UR11, UPT, UPT, UR33, 0x40, URZ ;  /* 0x00000040210b7890 */ /* 0x000fe2000fffe0ff */
[----:B------:R-:W-:Y:S02]  /*1470*/  LOP3.LUT R39, R39, R10, RZ, 0x3c, !PT ;  /* 0x0000000a27277212 */ /* 0x000fe400078e3cff */
[----:B------:R-:W-:Y:S01]  /*1480*/  IADD3.X R13, PT, PT, R4, UR5, R71, P1, P2 ;  /* 0x00000005040d7c10 */ /* 0x000fe20008fe4447 */
[----:B------:R-:W-:-:S04]  /*1490*/  @!UP0 UIADD3 UR4, UPT, UPT, -UR12, 0x100000, URZ ;  /* 0x001000000c048890 */ /* 0x000fc8000fffe1ff */
[----:B------:R-:W-:Y:S02]  /*14a0*/  @!UP0 USHF.L.U32 UR5, UR4, 0xb, URZ ;  /* 0x0000000b04058899 */ /* 0x000fe400080006ff */
[----:B------:R-:W-:Y:S02]  /*14b0*/  @!UP0 USHF.L.U32 UR4, UR4, 0x1, URZ ;  /* 0x0000000104048899 */ /* 0x000fe400080006ff */
[----:B------:R-:W-:Y:S01]  /*14c0*/  UIADD3 UR12, UPT, UPT, UR13, UR11, URZ ;  /* 0x0000000b0d0c7290 */ /* 0x000fe2000fffe0ff */
[----:B------:R-:W-:Y:S01]  /*14d0*/  ISETP.EQ.U32.AND P1, PT, RZ, UR19, P0 ;  /* 0x00000013ff007c0c */ /* 0x000fe20008722070 */
[----:B------:R0:W1:Y:S01]  /*14e0*/  @!UP1 SYNCS.EXCH.64 URZ, [UR9+0x5808], UR14 ;  /* 0x0058080e09ff95b2 */ /* 0x0000620008000100 */
[----:B------:R-:W-:Y:S01]  /*14f0*/  LOP3.LUT R38, R39, 0x40, RZ, 0x3c, !PT ;  /* 0x0000004027267812 */ /* 0x000fe200078e3cff */
[----:B------:R-:W-:Y:S01]  /*1500*/  VOTEU.ALL UP1, P6 ;  /* 0x0000000000ff7886 */ /* 0x000fe20003020000 */
[----:B------:R-:W-:Y:S01]  /*1510*/  ULEA UR12, UR18, UR12, 0x12 ;  /* 0x0000000c120c7291 */ /* 0x000fe2000f8e90ff */
[----:B----4-:R0:W-:Y:S04]  /*1520*/  STS.U16 [R39+UR9+0x4000], R6 ;  /* 0x0040000627007988 */ /* 0x0101e80008000409 */
[----:B------:R0:W-:Y:S04]  /*1530*/  STS.U16 [R39+UR9+0x4400], R8 ;  /* 0x0044000827007988 */ /* 0x0001e80008000409 */
[----:B------:R0:W-:Y:S04]  /*1540*/  STS.U16 [R38+UR9+0x4200], R9 ;  /* 0x0042000926007988 */ /* 0x0001e80008000409 */
[----:B------:R0:W-:Y:S01]  /*1550*/  STS.U16 [R38+UR9+0x4600], R11 ;  /* 0x0046000b26007988 */ /* 0x0001e20008000409 */
[----:B-1----:R1:W-:Y:S06]  /*1560*/  MEMBAR.ALL.CTA ;  /* 0x0000000000007992 */ /* 0x0023ec0000008000 */
[----:B-1----:R-:W-:Y:S04]  /*1570*/  FENCE.VIEW.ASYNC.S ;  /* 0x00000000000073c6 */ /* 0x002fe80000000000 */
[----:B------:R-:W1:Y:S02]  /*1580*/  FENCE.VIEW.ASYNC.S ;  /* 0x00000000000073c6 */ /* 0x000e640000000000 */
[----:B-1----:R0:W1:Y:S02]  /*1590*/  @!UP1 SYNCS.EXCH.64 URZ, [UR9+0x4800], UR4 ;  /* 0x0048000409ff95b2 */ /* 0x0020640008000100 */
[----:B-1----:R-:W-:Y:S06]  /*15a0*/  BAR.SYNC.DEFER_BLOCKING 0x0 ;  /* 0x0000000000007b1d */ /* 0x002fec0000010000 */
[----:B0-----:R-:W-:Y:S05]  /*15b0*/  @!P1 BRA `(.L_x_6) ;  /* 0x0000000000889947 */ /* 0x001fea0003800000 */
[----:B------:R-:W-:Y:S02]  /*15c0*/  UIADD3 UR4, UPT, UPT, UR9, 0x4000, URZ ;  /* 0x0000400009047890 */ /* 0x000fe4000fffe0ff */
[----:B------:R-:W-:Y:S02]  /*15d0*/  USHF.R.U32.HI UR14, URZ, 0x4, UR9 ;  /* 0x00000004ff0e7899 */ /* 0x000fe40008011609 */
[----:B------:R-:W-:Y:S02]  /*15e0*/  USHF.R.U32.HI UR4, URZ, 0x4, UR4 ;  /* 0x00000004ff047899 */ /* 0x000fe40008011604 */
[----:B------:R-:W-:Y:S02]  /*15f0*/  USGXT.U32 UR14, UR14, 0xe ;  /* 0x0000000e0e0e789a */ /* 0x000fe40008000000 */
[----:B------:R-:W-:Y:S02]  /*1600*/  USGXT.U32 UR16, UR4, 0xe ;  /* 0x0000000e0410789a */ /* 0x000fe40008000000 */
[----:B------:R-:W-:-:S02]  /*1610*/  UIADD3 UR34, UP1, UPT, UR14, 0x2000080, URZ ;  /* 0x020000800e227890 */ /* 0x000fc4000ff3e0ff */
[----:B------:R-:W-:Y:S01]  /*1620*/  UIADD3 UR30, UP2, UPT, UR16, 0x2, URZ ;  /* 0x00000002101e7890 */ /* 0x000fe2000ff5e0ff */
[----:B------:R-:W-:Y:S01]  /*1630*/  UMOV UR4, URZ ;  /* 0x000000ff00047c82 */ /* 0x000fe20008000000 */
[----:B------:R-:W-:Y:S01]  /*1640*/  UMOV UR5, URZ ;  /* 0x000000ff00057c82 */ /* 0x000fe20008000000 */
[----:B------:R-:W-:Y:S02]  /*1650*/  UIADD3.X UR35, UPT, UPT, UR4, 0x40004040, URZ, UP1, !UPT ;  /* 0x4000404004237890 */ /* 0x000fe40008ffe4ff */
[----:B------:R-:W-:Y:S02]  /*1660*/  UIADD3.X UR31, UPT, UPT, UR5, 0x40004040, URZ, UP2, !UPT ;  /* 0x40004040051f7890 */ /* 0x000fe400097fe4ff */
[----:B------:R-:W-:Y:S02]  /*1670*/  ULOP3.LUT UR14, UR14, 0x2000000, URZ, 0xfc, !UPT ;  /* 0x020000000e0e7892 */ /* 0x000fe4000f8efcff */
[----:B------:R-:W-:Y:S02]  /*1680*/  UIADD3.64 UR20, UPT, UPT, UR34, 0x80, URZ ;  /* 0x0000008022147897 */ /* 0x000fe4000fffe0ff */
[----:B------:R-:W-:-:S02]  /*1690*/  UIADD3.64 UR22, UPT, UPT, UR30, 0x2, URZ ;  /* 0x000000021e167897 */ /* 0x000fc4000fffe0ff */
[----:B------:R-:W-:Y:S02]  /*16a0*/  UIADD3.64 UR24, UPT, UPT, UR34, 0x100, URZ ;  /* 0x0000010022187897 */ /* 0x000fe4000fffe0ff */
[----:B------:R-:W-:Y:S01]  /*16b0*/  UIADD3.64 UR28, UPT, UPT, UR30, 0x4, URZ ;  /* 0x000000041e1c7897 */ /* 0x000fe2000fffe0ff */
[----:B------:R-:W-:Y:S01]  /*16c0*/  UMOV UR36, 0x0 ;  /* 0x0000000000247882 */ /* 0x000fe20000000000 */
[----:B------:R-:W-:Y:S01]  /*16d0*/  UMOV UR37, 0x8048010 ;  /* 0x0804801000257882 */ /* 0x000fe20000000000 */
[----:B------:R-:W-:Y:S01]  /*16e0*/  UMOV UR15, 0x40004040 ;  /* 0x40004040000f7882 */ /* 0x000fe20000000000 */
[----:B------:R-:W-:Y:S01]  /*16f0*/  UMOV UR17, 0x40004040 ;  /* 0x4000404000117882 */ /* 0x000fe20000000000 */
[----:B------:R-:W-:Y:S01]  /*1700*/  UMOV UR38, 0x0 ;  /* 0x0000000000267882 */ /* 0x000fe20000000000 */
[----:B------:R-:W-:Y:S01]  /*1710*/  UMOV UR39, 0x8048010 ;  /* 0x0804801000277882 */ /* 0x000fe20000000000 */
[----:B------:R-:W-:Y:S01]  /*1720*/  UMOV UR40, 0x0 ;  /* 0x0000000000287882 */ /* 0x000fe20000000000 */
[----:B------:R-:W-:Y:S01]  /*1730*/  UMOV UR41, 0x8048010 ;  /* 0x0804801000297882 */ /* 0x000fe20000000000 */
[----:B------:R-:W-:Y:S01]  /*1740*/  UMOV UR4, UR6 ;  /* 0x0000000600047c82 */ /* 0x000fe20008000000 */
[----:B------:R0:W-:Y:S01]  /*1750*/  UTCHMMA gdesc[UR14], gdesc[UR16], tmem[UR11], tmem[UR36], idesc[UR37], !UPT ;  /* 0x00ff24100e0075ea */ /* 0x0001e2000f80000b */
[----:B------:R-:W-:Y:S01]  /*1760*/  UMOV UR42, 0x0 ;  /* 0x00000000002a7882 */ /* 0x000fe20000000000 */
[----:B------:R-:W-:Y:S01]  /*1770*/  UMOV UR43, 0x8048010 ;  /* 0x08048010002b7882 */ /* 0x000fe20000000000 */
[----:B------:R0:W-:Y:S01]  /*1780*/  UTCHMMA gdesc[UR34], gdesc[UR30], tmem[UR11], tmem[UR38], idesc[UR39], UPT ;  /* 0x00ff261e220075ea */ /* 0x0001e2000b80000b */
[----:B------:R-:W-:Y:S01]  /*1790*/  UMOV UR4, UR4 ;  /* 0x0000000400047c82 */ /* 0x000fe20008000000 */
[----:B------:R0:W-:Y:S01]  /*17a0*/  UTCHMMA gdesc[UR20], gdesc[UR22], tmem[UR11], tmem[UR40], idesc[UR41], UPT ;  /* 0x00ff2816140075ea */ /* 0x0001e2000b80000b */
[----:B------:R0:W-:Y:S01]  /*17b0*/  UTCHMMA gdesc[UR24], gdesc[UR28], tmem[UR11], tmem[UR42], idesc[UR43], UPT ;  /* 0x00ff2a1c180075ea */ /* 0x0001e2000b80000b */
[----:B------:R0:W-:Y:S01]  /*17c0*/  UTCBAR [UR4], URZ ;  /* 0x000000ff040073e9 */ /* 0x0001e200080000ff */
[----:B------:R-:W-:Y:S01]  /*17d0*/  NOP ;  /* 0x0000000000007918 */ /* 0x000fe20000000000 */
.L_x_6:
[----:B------:R-:W-:Y:S05]  /*17e0*/  @!P0 BRA `(.L_x_7) ;  /* 0x0000000000088947 */ /* 0x000fea0003800000 */
[----:B------:R-:W1:Y:S02]  /*17f0*/  SYNCS.PHASECHK.TRANS64.TRYWAIT P2, [UR9+0x4800], RZ ;  /* 0x004800ffff0075a7 */ /* 0x000e640008041109 */
[----:B-1----:R-:W-:Y:S05]  /*1800*/  @!P2 BRA `(.L_x_8) ;  /* 0x0000003400b0a947 */ /* 0x002fea0003800000 */
.L_x_7:
[----:B------:R-:W-:Y:S01]  /*1810*/  BAR.SYNC.DEFER_BLOCKING 0x0 ;  /* 0x0000000000007b1d */ /* 0x000fe20000010000 */
[C---:B------:R-:W-:Y:S02]  /*1820*/  LOP3.LUT R15, R0.reuse, 0x6f, RZ, 0xc0, !PT ;  /* 0x0000006f000f7812 */ /* 0x040fe400078ec0ff */
[----:B------:R-:W-:Y:S02]  /*1830*/  LOP3.LUT R16, R0, 0x80, RZ, 0xc0, !PT ;  /* 0x0000008000107812 */ /* 0x000fe400078ec0ff */
[----:B------:R-:W-:Y:S01]  /*1840*/  SHF.R.U32.HI R14, RZ, 0x1, R0 ;  /* 0x00000001ff0e7819 */ /* 0x000fe20000011600 */
[----:B0-----:R-:W0:Y:S01]  /*1850*/  LDCU UR4, c[0x0][0x3a8] ;  /* 0x00007500ff0477ac */ /* 0x001e220008000800 */
[----:B------:R-:W-:Y:S01]  /*1860*/  LEA.HI R16, R16, R15, RZ, 0x1d ;  /* 0x0000000f10107211 */ /* 0x000fe200078fe8ff */
[----:B------:R-:W-:Y:S01]  /*1870*/  LDTM.16dp32bit_t0_t15.x8 R4, tmem[UR12] ;  /* 0x0000000c000479ee */ /* 0x000fe20008980000 */
[----:B------:R-:W0:Y:S01]  /*1880*/  LDTM.16dp32bit_t16_t31.x8 R4, tmem[UR12+0x8] ;  /* 0x0000080c000479ee */ /* 0x000e2200089a0000 */
[----:B------:R-:W-:Y:S01]  /*1890*/  LOP3.LUT R41, R14, 0x8, RZ, 0xc0, !PT ;  /* 0x000000080e297812 */ /* 0x000fe200078ec0ff */
[----:B------:R-:W1:Y:S01]  /*18a0*/  LDC R23, c[0x0][0x3d8] ;  /* 0x0000f600ff177b82 */ /* 0x000e620000000800 */
[----:B------:R-:W-:Y:S01]  /*18b0*/  PRMT R20, RZ, 0x7610, R20 ;  /* 0x00007610ff147816 */ /* 0x000fe20000000014 */
[----:B------:R-:W-:Y:S01]  /*18c0*/  IMAD.IADD R42, R47, 0x1, R16 ;  /* 0x000000012f2a7824 */ /* 0x000fe200078e0210 */
[----:B------:R-:W-:-:S02]  /*18d0*/  LOP3.LUT R15, R41, 0x2, RZ, 0xfc, !PT ;  /* 0x00000002290f7812 */ /* 0x000fc400078efcff */
[C---:B------:R-:W-:Y:S02]  /*18e0*/  LOP3.LUT R17, R41.reuse, 0x3, RZ, 0xfc, !PT ;  /* 0x0000000329117812 */ /* 0x040fe400078efcff */
[C---:B------:R-:W-:Y:S02]  /*18f0*/  ISETP.GE.AND P2, PT, R42.reuse, R15, PT ;  /* 0x0000000f2a00720c */ /* 0x040fe40003f46270 */
[----:B------:R-:W-:Y:S02]  /*1900*/  ISETP.GE.AND P3, PT, R42, R17, PT ;  /* 0x000000112a00720c */ /* 0x000fe40003f66270 */
[C---:B------:R-:W-:Y:S02]  /*1910*/  LOP3.LUT R17, R41.reuse, 0x5, RZ, 0xfc, !PT ;  /* 0x0000000529117812 */ /* 0x040fe400078efcff */
[----:B------:R-:W-:Y:S01]  /*1920*/  LOP3.LUT R15, R41, 0x4, RZ, 0xfc, !PT ;  /* 0x00000004290f7812 */ /* 0x000fe200078efcff */
[----:B------:R-:W2:Y:S01]  /*1930*/  @!P6 SYNCS.CCTL.IV [UR9+0x4800] ;  /* 0x00480000ff00e9b1 */ /* 0x000ea20008000009 */
[----:B------:R-:W-:Y:S01]  /*1940*/  NOP ;  /* 0x0000000000007918 */ /* 0x000fe20000000000 */
[----:B------:R-:W-:-:S02]  /*1950*/  PRMT R22, RZ, 0x7610, R22 ;  /* 0x00007610ff167816 */ /* 0x000fc40000000016 */
[----:B------:R-:W-:Y:S02]  /*1960*/  ISETP.GE.AND P4, PT, R42, R15, PT ;  /* 0x0000000f2a00720c */ /* 0x000fe40003f86270 */
[----:B------:R-:W-:Y:S01]  /*1970*/  LOP3.LUT R15, R41, 0x6, RZ, 0xfc, !PT ;  /* 0x00000006290f7812 */ /* 0x000fe200078efcff */
[----:B0-----:R-:W-:Y:S01]  /*1980*/  FMUL R6, R6, UR4 ;  /* 0x0000000406067c20 */ /* 0x001fe20008400000 */
[----:B------:R-:W-:Y:S01]  /*1990*/  FMUL R16, R7, UR4 ;  /* 0x0000000407107c20 */ /* 0x000fe20008400000 */
[----:B------:R-:W-:-:S03]  /*19a0*/  FMUL R10, R10, UR4 ;  /* 0x000000040a0a7c20 */ /* 0x000fc60008400000 */
[----:B------:R-:W-:Y:S01]  /*19b0*/  FSEL R7, R6, -INF , P2 ;  /* 0xff80000006077808 */ /* 0x000fe20001000000 */
[----:B------:R-:W-:Y:S01]  /*19c0*/  FMUL R6, R4, UR4 ;  /* 0x0000000404067c20 */ /* 0x000fe20008400000 */
[----:B------:R-:W-:Y:S01]  /*19d0*/  ISETP.GE.AND P2, PT, R42, R17, PT ;  /* 0x000000112a00720c */ /* 0x000fe20003f46270 */
[----:B------:R-:W-:Y:S01]  /*19e0*/  FMUL R17, R8, UR4 ;  /* 0x0000000408117c20 */ /* 0x000fe20008400000 */
[----:B------:R-:W-:Y:S01]  /*19f0*/  FMUL R8, R5, UR4 ;  /* 0x0000000405087c20 */ /* 0x000fe20008400000 */
[----:B------:R-:W-:Y:S02]  /*1a00*/  FSEL R4, R16, -INF , P3 ;  /* 0xff80000010047808 */ /* 0x000fe40001800000 */
[CC--:B------:R-:W-:Y:S02]  /*1a10*/  ISETP.GE.AND P3, PT, R42.reuse, R41.reuse, PT ;  /* 0x000000292a00720c */ /* 0x0c0fe40003f66270 */
[----:B------:R-:W-:Y:S02]  /*1a20*/  FSEL R5, R17, -INF , P4 ;  /* 0xff80000011057808 */ /* 0x000fe40002000000 */
[----:B------:R-:W-:-:S02]  /*1a30*/  ISETP.GT.AND P4, PT, R42, R41, PT ;  /* 0x000000292a00720c */ /* 0x000fc40003f84270 */
[----:B------:R-:W-:Y:S01]  /*1a40*/  FSEL R17, R6, -INF , P3 ;  /* 0xff80000006117808 */ /* 0x000fe20001800000 */
[----:B------:R-:W-:Y:S01]  /*1a50*/  FMUL R6, R9, UR4 ;  /* 0x0000000409067c20 */ /* 0x000fe20008400000 */
[----:B------:R-:W-:Y:S01]  /*1a60*/  FSEL R18, R8, -INF , P4 ;  /* 0xff80000008127808 */ /* 0x000fe20002000000 */
[----:B------:R-:W-:Y:S01]  /*1a70*/  FMUL R9, R11, UR4 ;  /* 0x000000040b097c20 */ /* 0x000fe20008400000 */
[C---:B------:R-:W-:Y:S02]  /*1a80*/  ISETP.GE.AND P3, PT, R42.reuse, R15, PT ;  /* 0x0000000f2a00720c */ /* 0x040fe40003f66270 */
[----:B------:R-:W-:Y:S02]  /*1a90*/  LOP3.LUT R15, R41, 0x7, RZ, 0xfc, !PT ;  /* 0x00000007290f7812 */ /* 0x000fe400078efcff */
[----:B------:R-:W-:Y:S02]  /*1aa0*/  FMNMX3 R8, R17, R18, R7, !PT ;  /* 0x0000001211087276 */ /* 0x000fe40007800007 */
[----:B------:R-:W-:-:S02]  /*1ab0*/  ISETP.GE.AND P4, PT, R42, R15, PT ;  /* 0x0000000f2a00720c */ /* 0x000fc40003f86270 */
[----:B------:R-:W-:Y:S02]  /*1ac0*/  FSEL R6, R6, -INF , P2 ;  /* 0xff80000006067808 */ /* 0x000fe40001000000 */
[----:B------:R-:W-:Y:S02]  /*1ad0*/  FSEL R11, R10, -INF , P3 ;  /* 0xff8000000a0b7808 */ /* 0x000fe40001800000 */
[----:B------:R-:W-:Y:S02]  /*1ae0*/  FMNMX3 R8, R8, R4, R5, !PT ;  /* 0x0000000408087276 */ /* 0x000fe40007800005 */
[----:B------:R-:W-:Y:S02]  /*1af0*/  FSEL R9, R9, -INF , P4 ;  /* 0xff80000009097808 */ /* 0x000fe40002000000 */
[----:B------:R-:W-:Y:S02]  /*1b00*/  FMNMX3 R8, R8, R6, R11, !PT ;  /* 0x0000000608087276 */ /* 0x000fe4000780000b */
[----:B------:R-:W-:-:S02]  /*1b10*/  SHF.R.U32.HI R10, RZ, 0x2, R0 ;  /* 0x00000002ff0a7819 */ /* 0x000fc40000011600 */
[----:B------:R-:W-:Y:S02]  /*1b20*/  FMNMX R15, R9, R8, !PT ;  /* 0x00000008090f7209 */ /* 0x000fe40007800000 */
[----:B------:R-:W-:Y:S02]  /*1b30*/  LOP3.LUT R19, R10, 0x38, RZ, 0xc0, !PT ;  /* 0x000000380a137812 */ /* 0x000fe400078ec0ff */
[--C-:B------:R-:W-:Y:S01]  /*1b40*/  SHF.R.U32.HI R8, RZ, 0x4, R0.reuse ;  /* 0x00000004ff087819 */ /* 0x100fe20000011600 */
[----:B------:R-:W0:Y:S01]  /*1b50*/  SHFL.BFLY PT, R50, R15, 0x10, 0x1f ;  /* 0x0e001f000f327f89 */ /* 0x000e2200000e0000 */
[----:B------:R-:W-:Y:S02]  /*1b60*/  LOP3.LUT R19, R19, 0x1f, R0, 0xf8, !PT ;  /* 0x0000001f13137812 */ /* 0x000fe400078ef800 */
[----:B------:R-:W-:-:S03]  /*1b70*/  SGXT.U32 R8, R8, 0x4 ;  /* 0x000000040808781a */ /* 0x000fc60000000000 */
[----:B------:R-:W-:Y:S02]  /*1b80*/  IMAD.SHL.U32 R44, R19, 0x10, RZ ;  /* 0x00000010132c7824 */ /* 0x000fe400078e00ff */
[-C--:B-1----:R-:W-:Y:S01]  /*1b90*/  IMAD R10, R8, R23.reuse, RZ ;  /* 0x00000017080a7224 */ /* 0x082fe200078e02ff */
[----:B------:R-:W-:Y:S02]  /*1ba0*/  LEA.HI R8, R0, 0x30, RZ, 0x1c ;  /* 0x0000003000087811 */ /* 0x000fe400078fe0ff */
[----:B------:R-:W-:Y:S02]  /*1bb0*/  LOP3.LUT R21, R44, 0x1b0, RZ, 0xc0, !PT ;  /* 0x000001b02c157812 */ /* 0x000fe400078ec0ff */
[----:B------:R-:W-:Y:S01]  /*1bc0*/  LEA R74, P4, R10, R70, 0x1 ;  /* 0x000000460a4a7211 */ /* 0x000fe200078808ff */
[----:B------:R-:W-:Y:S01]  /*1bd0*/  IMAD R16, R8, R23, RZ ;  /* 0x0000001708107224 */ /* 0x000fe200078e02ff */
[----:B------:R-:W-:Y:S02]  /*1be0*/  LOP3.LUT R21, R21, 0x40, R14, 0xf8, !PT ;  /* 0x0000004015157812 */ /* 0x000fe400078ef80e */
[----:B------:R-:W-:-:S02]  /*1bf0*/  LEA.HI.X.SX32 R75, R10, R13, 0x1, P4 ;  /* 0x0000000d0a4b7211 */ /* 0x000fc400020f0eff */
[C---:B------:R-:W-:Y:S01]  /*1c00*/  LEA R64, P2, R16.reuse, R70, 0x1 ;  /* 0x0000004610407211 */ /* 0x040fe200078408ff */
[----:B------:R-:W-:Y:S01]  /*1c10*/  VIADD R45, R21, UR9 ;  /* 0x00000009152d7c36 */ /* 0x000fe20008000000 */
[----:B------:R-:W-:Y:S02]  /*1c20*/  PRMT R14, RZ, 0x7610, R14 ;  /* 0x00007610ff0e7816 */ /* 0x000fe4000000000e */
[----:B------:R-:W-:Y:S02]  /*1c30*/  LEA.HI.X.SX32 R65, R16, R13, 0x1, P2 ;  /* 0x0000000d10417211 */ /* 0x000fe400010f0eff */
[----:B0-----:R-:W-:Y:S01]  /*1c40*/  FMNMX3 R50, R15, -INF , R50, !PT ;  /* 0xff8000000f327876 */ /* 0x001fe20007800032 */
[----:B------:R-:W-:Y:S01]  /*1c50*/  IMAD R15, R23, 0x10, R10 ;  /* 0x00000010170f7824 */ /* 0x000fe200078e020a */
[----:B------:R-:W-:-:S03]  /*1c60*/  PRMT R16, RZ, 0x7610, R16 ;  /* 0x00007610ff107816 */ /* 0x000fc60000000010 */
[----:B------:R-:W-:Y:S01]  /*1c70*/  FADD R19, -R50, -INF ;  /* 0xff80000032137421 */ /* 0x000fe20000000100 */
[----:B------:R-:W-:Y:S01]  /*1c80*/  IMAD R8, R23, 0x10, R15 ;  /* 0x0000001017087824 */ /* 0x000fe200078e020f */
[-C--:B------:R-:W-:Y:S02]  /*1c90*/  LEA R72, P3, R15, R70.reuse, 0x1 ;  /* 0x000000460f487211 */ /* 0x080fe400078608ff */
[----:B------:R-:W-:Y:S02]  /*1ca0*/  FMUL R19, R19, 1.4426950216293334961 ;  /* 0x3fb8aa3b13137820 */ /* 0x000fe40000400000 */
[C---:B------:R-:W-:Y:S02]  /*1cb0*/  LEA R70, P4, R8.reuse, R70, 0x1 ;  /* 0x0000004608467211 */ /* 0x040fe400078808ff */
[----:B------:R-:W2:Y:S01]  /*1cc0*/  MUFU.EX2 R48, R19 ;  /* 0x0000001300307308 */ /* 0x000ea20000000800 */
[-C--:B------:R-:W-:Y:S02]  /*1cd0*/  LEA.HI.X.SX32 R73, R15, R13.reuse, 0x1, P3 ;  /* 0x0000000d0f497211 */ /* 0x080fe400018f0eff */
[----:B------:R-:W-:Y:S01]  /*1ce0*/  LEA.HI.X.SX32 R71, R8, R13, 0x1, P4 ;  /* 0x0000000d08477211 */ /* 0x000fe200020f0eff */
[----:B--2---:R0:W-:Y:S01]  /*1cf0*/  STSM.16.M88 [R45+0x4000], R48 ;  /* 0x004000302d007844 */ /* 0x0041e20000000000 */
[----:B------:R-:W-:Y:S06]  /*1d00*/  BAR.SYNC.DEFER_BLOCKING 0x0 ;  /* 0x0000000000007b1d */ /* 0x000fec0000010000 */
[----:B------:R-:W2:Y:S04]  /*1d10*/  @P0 LDG.E.U16 R14, desc[UR26][R74.64] ;  /* 0x0000001a4a0e0981 */ /* 0x000ea8000c1e1500 */
[----:B------:R-:W3:Y:S04]  /*1d20*/  @P0 LDG.E.U16 R16, desc[UR26][R72.64] ;  /* 0x0000001a48100981 */ /* 0x000ee8000c1e1500 */
[----:B------:R-:W4:Y:S04]  /*1d30*/  @P0 LDG.E.U16 R20, desc[UR26][R70.64] ;  /* 0x0000001a46140981 */ /* 0x000f28000c1e1500 */
[----:B------:R-:W5:Y:S01]  /*1d40*/  @P0 LDG.E.U16 R22, desc[UR26][R64.64] ;  /* 0x0000001a40160981 */ /* 0x000f62000c1e1500 */
[--C-:B------:R-:W-:Y:S01]  /*1d50*/  FADD R17, R17, -R50.reuse ;  /* 0x8000003211117221 */ /* 0x100fe20000000000 */
[--C-:B------:R-:W-:Y:S01]  /*1d60*/  FADD R18, R18, -R50.reuse ;  /* 0x8000003212127221 */ /* 0x100fe20000000000 */
[--C-:B------:R-:W-:Y:S01]  /*1d70*/  FADD R7, R7, -R50.reuse ;  /* 0x8000003207077221 */ /* 0x100fe20000000000 */
[----:B------:R-:W-:Y:S01]  /*1d80*/  LOP3.LUT R44, R44, 0x1f0, RZ, 0xc0, !PT ;  /* 0x000001f02c2c7812 */ /* 0x000fe200078ec0ff */
[----:B------:R-:W-:Y:S01]  /*1d90*/  FMUL R17, R17, 1.4426950216293334961 ;  /* 0x3fb8aa3b11117820 */ /* 0x000fe20000400000 */
[----:B------:R-:W-:Y:S01]  /*1da0*/  FMUL R18, R18, 1.4426950216293334961 ;  /* 0x3fb8aa3b12127820 */ /* 0x000fe20000400000 */
[----:B------:R-:W-:Y:S01]  /*1db0*/  FMUL R7, R7, 1.4426950216293334961 ;  /* 0x3fb8aa3b07077820 */ /* 0x000fe20000400000 */
[--C-:B------:R-:W-:Y:S01]  /*1dc0*/  FADD R4, R4, -R50.reuse ;  /* 0x8000003204047221 */ /* 0x100fe20000000000 */
[--C-:B------:R-:W-:Y:S01]  /*1dd0*/  FADD R5, R5, -R50.reuse ;  /* 0x8000003205057221 */ /* 0x100fe20000000000 */
[----:B------:R0:W1:Y:S01]  /*1de0*/  LDSM.16.M88 R51, [R44+UR9+0x4000] ;  /* 0x004000092c33783b */ /* 0x0000620008000000 */
[----:B------:R-:W-:Y:S01]  /*1df0*/  MUFU.EX2 R17, R17 ;  /* 0x0000001100117308 */ /* 0x000fe20000000800 */
[----:B------:R-:W-:Y:S01]  /*1e00*/  FMUL R4, R4, 1.4426950216293334961 ;  /* 0x3fb8aa3b04047820 */ /* 0x000fe20000400000 */
[----:B------:R-:W-:Y:S01]  /*1e10*/  FMUL R5, R5, 1.4426950216293334961 ;  /* 0x3fb8aa3b05057820 */ /* 0x000fe20000400000 */
[--C-:B------:R-:W-:Y:S01]  /*1e20*/  FADD R6, R6, -R50.reuse ;  /* 0x8000003206067221 */ /* 0x100fe20000000000 */
[--C-:B------:R-:W-:Y:S01]  /*1e30*/  FADD R11, R11, -R50.reuse ;  /* 0x800000320b0b7221 */ /* 0x100fe20000000000 */
[----:B------:R-:W-:Y:S01]  /*1e40*/  ISETP.NE.U32.AND P2, PT, R12, RZ, PT ;  /* 0x000000ff0c00720c */ /* 0x000fe20003f45070 */
[----:B------:R-:W-:Y:S01]  /*1e50*/  FADD R9, R9, -R50 ;  /* 0x8000003209097221 */ /* 0x000fe20000000000 */
[----:B------:R-:W-:Y:S01]  /*1e60*/  FMUL R6, R6, 1.4426950216293334961 ;  /* 0x3fb8aa3b06067820 */ /* 0x000fe20000400000 */
[----:B------:R-:W0:Y:S01]  /*1e70*/  MUFU.EX2 R18, R18 ;  /* 0x0000001200127308 */ /* 0x000e220000000800 */
[----:B------:R-:W-:Y:S01]  /*1e80*/  FMUL R11, R11, 1.4426950216293334961 ;  /* 0x3fb8aa3b0b0b7820 */ /* 0x000fe20000400000 */
[----:B------:R-:W-:Y:S01]  /*1e90*/  SEL R12, RZ, 0x90, !P2 ;  /* 0x00000090ff0c7807 */ /* 0x000fe20005000000 */
[----:B------:R-:W-:Y:S01]  /*1ea0*/  FMUL R9, R9, 1.4426950216293334961 ;  /* 0x3fb8aa3b09097820 */ /* 0x000fe20000400000 */
[----:B------:R-:W-:Y:S01]  /*1eb0*/  SHF.L.U32 R43, R0, 0x1, RZ ;  /* 0x00000001002b7819 */ /* 0x000fe200000006ff */
[----:B------:R-:W-:-:S03]  /*1ec0*/  UIADD3 UR42, UPT, UPT, UR33, 0x50, URZ ;  /* 0x00000050212a7890 */ /* 0x000fc6000fffe0ff */
[----:B------:R-:W0:Y:S01]  /*1ed0*/  MUFU.EX2 R7, R7 ;  /* 0x0000000700077308 */ /* 0x000e220000000800 */
[----:B------:R-:W-:Y:S01]  /*1ee0*/  LOP3.LUT R43, R12, 0x17e, R43, 0x78, !PT ;  /* 0x0000017e0c2b7812 */ /* 0x000fe200078e782b */
[----:B------:R-:W-:Y:S01]  /*1ef0*/  BAR.SYNC.DEFER_BLOCKING 0x0 ;  /* 0x0000000000007b1d */ /* 0x000fe20000010000 */
[----:B------:R-:W-:-:S04]  /*1f00*/  UIADD3 UR13, UPT, UPT, UR13, UR42, URZ ;  /* 0x0000002a0d0d7290 */ /* 0x000fc8000fffe0ff */
[----:B------:R-:W-:Y:S01]  /*1f10*/  ULEA UR13, UR18, UR13, 0x12 ;  /* 0x0000000d120d7291 */ /* 0x000fe2000f8e90ff */
[----:B------:R0:W1:Y:S08]  /*1f20*/  MUFU.EX2 R8, R4 ;  /* 0x0000000400087308 */ /* 0x0000700000000800 */
[----:B------:R1:W1:Y:S01]  /*1f30*/  MUFU.EX2 R10, R5 ;  /* 0x00000005000a7308 */ /* 0x0002620000000800 */
[----:B0-----:R-:W-:-:S07]  /*1f40*/  FADD R4, R17, R18 ;  /* 0x0000001211047221 */ /* 0x001fce0000000000 */
[----:B------:R-:W0:Y:S01]  /*1f50*/  MUFU.EX2 R13, R6 ;  /* 0x00000006000d7308 */ /* 0x000e220000000800 */
[----:B-1----:R-:W-:-:S04]  /*1f60*/  FADD R5, R7, R4 ;  /* 0x0000000407057221 */ /* 0x002fc80000000000 */
[----:B------:R-:W-:-:S03]  /*1f70*/  FADD R5, R8, R5 ;  /* 0x0000000508057221 */ /* 0x000fc60000000000 */
[----:B------:R-:W1:Y:S01]  /*1f80*/  MUFU.EX2 R11, R11 ;  /* 0x0000000b000b7308 */ /* 0x000e620000000800 */
[----:B------:R-:W-:Y:S01]  /*1f90*/  FADD R4, R10, R5 ;  /* 0x000000050a047221 */ /* 0x000fe20000000000 */
[----:B------:R-:W-:-:S06]  /*1fa0*/  F2FP.F16.F32.PACK_AB R5, R8, R7 ;  /* 0x000000070805723e */ /* 0x000fcc00000000ff */
[----:B------:R-:W1:Y:S01]  /*1fb0*/  MUFU.EX2 R12, R9 ;  /* 0x00000009000c7308 */ /* 0x000e620000000800 */
[C---:B0-----:R-:W-:Y:S01]  /*1fc0*/  FADD R4, R13.reuse, R4 ;  /* 0x000000040d047221 */ /* 0x041fe20000000000 */
[----:B------:R-:W-:-:S03]  /*1fd0*/  F2FP.F16.F32.PACK_AB R6, R13, R10 ;  /* 0x0000000a0d06723e */ /* 0x000fc600000000ff */
[----:B-1----:R-:W-:Y:S01]  /*1fe0*/  FADD R49, R11, R4 ;  /* 0x000000040b317221 */ /* 0x002fe20000000000 */
[----:B------:R-:W-:-:S03]  /*1ff0*/  F2FP.F16.F32.PACK_AB R4, R18, R17 ;  /* 0x000000111204723e */ /* 0x000fc600000000ff */
[C---:B------:R-:W-:Y:S01]  /*2000*/  FADD R49, R12.reuse, R49 ;  /* 0x000000310c317221 */ /* 0x040fe20000000000 */
[----:B------:R-:W-:-:S04]  /*2010*/  F2FP.F16.F32.PACK_AB R7, R12, R11 ;  /* 0x0000000b0c07723e */ /* 0x000fc800000000ff */
[----:B------:R0:W1:Y:S04]  /*2020*/  SHFL.BFLY PT, R46, R49, 0x10, 0x1f ;  /* 0x0e001f00312e7f89 */ /* 0x00006800000e0000 */
[----:B--2---:R0:W-:Y:S04]  /*2030*/  STS.U16 [R43+UR9+0x4000], R14 ;  /* 0x0040000e2b007988 */ /* 0x0041e80008000409 */
[----:B---3--:R0:W-:Y:S04]  /*2040*/  STS.U16 [R43+UR9+0x4200], R16 ;  /* 0x004200102b007988 */ /* 0x0081e80008000409 */
[----:B----4-:R0:W-:Y:S04]  /*2050*/  STS.U16 [R43+UR9+0x4400], R20 ;  /* 0x004400142b007988 */ /* 0x0101e80008000409 */
[----:B-----5:R0:W-:Y:S01]  /*2060*/  STS.U16 [R43+UR9+0x4600], R22 ;  /* 0x004600162b007988 */ /* 0x0201e20008000409 */
[----:B-1----:R-:W-:Y:S05]  /*2070*/  @!P0 BRA `(.L_x_9) ;  /* 0x0000000000088947 */ /* 0x002fea0003800000 */
[----:B------:R1:W-:Y:S01]  /*2080*/  STTM.16dp32bit_t0_t15.x4 tmem[UR13], R4 ;  /* 0x00000004000079ed */ /* 0x0003e2000890000d */
[----:B------:R1:W-:Y:S02]  /*2090*/  STTM.16dp32bit_t16_t31.x4 tmem[UR13+0x4], R4 ;  /* 0x00000404000079ed */ /* 0x0003e4000892000d */
.L_x_9:
[----:B------:R-:W2:Y:S02]  /*20a0*/  FENCE.VIEW.ASYNC.T ;  /* 0x00000000000073c6 */ /* 0x000ea40000000200 */
[----:B--2---:R-:W-:Y:S06]  /*20b0*/  BAR.SYNC.DEFER_BLOCKING 0x0 ;  /* 0x0000000000007b1d */ /* 0x004fec0000010000 */
[----:B01----:R-:W0:Y:S01]  /*20c0*/  LDTM.x32 R4, tmem[UR10] ;  /* 0x0000000a000479ee */ /* 0x003e2200082c0000 */
[----:B------:R-:W-:Y:S01]  /*20d0*/  NOP ;  /* 0x0000000000007918 */ /* 0x000fe20000000000 */
[----:B------:R-:W-:Y:S05]  /*20e0*/  @!P0 BRA `(.L_x_10) ;  /* 0x0000000000848947 */ /* 0x000fea0003800000 */
[C---:B0-----:R-:W-:Y:S01]  /*20f0*/  FMUL R4, R51.reuse, R4 ;  /* 0x0000000433047220 */ /* 0x041fe20000400000 */
[C---:B------:R-:W-:Y:S01]  /*2100*/  FMUL R5, R51.reuse, R5 ;  /* 0x0000000533057220 */ /* 0x040fe20000400000 */
        /* <DEDUP_REMOVED lines=29> */
[----:B------:R-:W-:-:S04]  /*22e0*/  FMUL R35, R51, R35 ;  /* 0x0000002333237220 */ /* 0x000fc80000400000 */
[----:B------:R1:W-:Y:S03]  /*22f0*/  STTM.x32 tmem[UR10], R4 ;  /* 0x00000004000079ed */ /* 0x0003e600082c000a */
.L_x_10:
[----:B0-----:R-:W0:Y:S02]  /*2300*/  FENCE.VIEW.ASYNC.T ;  /* 0x00000000000073c6 */ /* 0x001e240000000200 */
[----:B0-----:R-:W-:Y:S01]  /*2310*/  BAR.SYNC.DEFER_BLOCKING 0x0 ;  /* 0x0000000000007b1d */ /* 0x001fe20000010000 */
[----:B------:R-:W-:Y:S01]  /*2320*/  FADD R49, R49, R46 ;  /* 0x0000002e31317221 */ /* 0x000fe20000000000 */
[----:B------:R-:W-:Y:S01]  /*2330*/  UIADD3 UR18, UPT, UPT, UR9, 0x5800, URZ ;  /* 0x0000580009127890 */ /* 0x000fe2000fffe0ff */
[----:B------:R-:W-:Y:S02]  /*2340*/  FSEL R51, R50, -INF , P0 ;  /* 0xff80000032337808 */ /* 0x000fe40000000000 */
[----:B------:R-:W-:-:S05]  /*2350*/  FADD R49, R48, R49 ;  /* 0x0000003130317221 */ /* 0x000fca0000000000 */
[----:B------:R-:W-:Y:S01]  /*2360*/  FSEL R46, R49, 1, P0 ;  /* 0x3f800000312e7808 */ /* 0x000fe20000000000 */
[----:B------:R0:W-:Y:S06]  /*2370*/  MEMBAR.ALL.CTA ;  /* 0x0000000000007992 */ /* 0x0001ec0000008000 */
[----:B0-----:R-:W0:Y:S02]  /*2380*/  FENCE.VIEW.ASYNC.S ;  /* 0x00000000000073c6 */ /* 0x001e240000000000 */
[----:B0-----:R-:W-:Y:S06]  /*2390*/  BAR.SYNC.DEFER_BLOCKING 0x0 ;  /* 0x0000000000007b1d */ /* 0x001fec0000010000 */
[----:B------:R-:W-:Y:S05]  /*23a0*/  @!P1 BRA `(.L_x_11) ;  /* 0x0000000000449947 */ /* 0x000fea0003800000 */
[----:B------:R-:W-:Y:S01]  /*23b0*/  UIADD3 UR4, UPT, UPT, UR9, 0x4000, URZ ;  /* 0x0000400009047890 */ /* 0x000fe2000fffe0ff */
[----:B------:R-:W-:Y:S01]  /*23c0*/  BSSY.RECONVERGENT B0, `(.L_x_12) ;  /* 0x000000e000007945 */ /* 0x000fe20003800200 */
[----:B------:R-:W-:Y:S02]  /*23d0*/  ELECT P0, URZ, PT ;  /* 0x0000000000ff782f */ /* 0x000fe40003800000 */
[----:B------:R-:W-:Y:S01]  /*23e0*/  USHF.R.U32.HI UR4, URZ, 0x4, UR4 ;  /* 0x00000004ff047899 */ /* 0x000fe20008011604 */
[----:B------:R-:W-:Y:S01]  /*23f0*/  UMOV UR14, 0x0 ;  /* 0x00000000000e7882 */ /* 0x000fe20000000000 */
[----:B------:R-:W-:Y:S02]  /*2400*/  UMOV UR15, 0x8100010 ;  /* 0x08100010000f7882 */ /* 0x000fe40000000000 */
[----:B------:R-:W-:Y:S01]  /*2410*/  USGXT.U32 UR4, UR4, 0xe ;  /* 0x0000000e0404789a */ /* 0x000fe20008000000 */
[----:B------:R-:W-:-:S08]  /*2420*/  UMOV UR5, 0xc0004010 ;  /* 0xc000401000057882 */ /* 0x000fd00000000000 */
[----:B------:R0:W-:Y:S01]  /*2430*/  UTCHMMA tmem[UR42], gdesc[UR4], tmem[UR33], tmem[UR14], idesc[UR15], UPT ;  /* 0x00ff0e042a0079ea */ /* 0x0001e2000b800021 */
[----:B------:R-:W-:Y:S05]  /*2440*/  @!P0 BRA `(.L_x_13) ;  /* 0x0000000000148947 */ /* 0x000fea0003800000 */
[----:B0-----:R-:W-:Y:S01]  /*2450*/  UMOV UR4, UR18 ;  /* 0x0000001200047c82 */ /* 0x001fe20008000000 */
[----:B------:R-:W-:Y:S02]  /*2460*/  UMOV UR5, URZ ;  /* 0x000000ff00057c82 */ /* 0x000fe40008000000 */
[----:B------:R-:W-:Y:S02]  /*2470*/  UMOV UR4, UR4 ;  /* 0x0000000400047c82 */ /* 0x000fe40008000000 */
[----:B------:R2:W-:Y:S01]  /*2480*/  UTCBAR [UR4], URZ ;  /* 0x000000ff040073e9 */ /* 0x0005e200080000ff */
[----:B------:R-:W-:Y:S02]  /*2490*/  NOP ;  /* 0x0000000000007918 */ /* 0x000fe40000000000 */
.L_x_13:
[----:B0-2---:R-:W-:Y:S05]  /*24a0*/  BSYNC.RECONVERGENT B0 ;  /* 0x0000000000007941 */ /* 0x005fea0003800200 */
.L_x_12:
[----:B------:R-:W-:Y:S05]  /*24b0*/  BRA `(.L_x_14) ;  /* 0x0000000000087947 */ /* 0x000fea0003800000 */
.L_x_11:
[----:B------:R-:W-:-:S13]  /*24c0*/  ISETP.GE.AND P0, PT, R47, RZ, PT ;  /* 0x000000ff2f00720c */ /* 0x000fda0003f06270 */
[----:B------:R-:W-:Y:S05]  /*24d0*/  @!P0 BRA `(.L_x_15) ;  /* 0x0000001000508947 */ /* 0x000fea0003800000 */
.L_x_14:
[----:B------:R-:W-:Y:S01]  /*24e0*/  USHF.R.U32.HI UR16, URZ, 0x4, UR9 ;  /* 0x00000004ff107899 */ /* 0x000fe20008011609 */
[----:B------:R-:W-:Y:S01]  /*24f0*/  IMAD.SHL.U32 R49, R3, 0x10, RZ ;  /* 0x0000001003317824 */ /* 0x000fe200078e00ff */
[----:B------:R-:W-:Y:S01]  /*2500*/  USHF.R.U32.HI UR28, URZ, 0x4, UR6 ;  /* 0x00000004ff1c7899 */ /* 0x000fe20008011606 */
[----:B------:R-:W-:Y:S01]  /*2510*/  VIADD R50, R47, 0x70 ;  /* 0x000000702f327836 */ /* 0x000fe20000000000 */
[----:B------:R-:W-:Y:S01]  /*2520*/  USGXT.U32 UR16, UR16, 0xe ;  /* 0x0000000e1010789a */ /* 0x000fe20008000000 */
[----:B-1----:R-:W-:Y:S01]  /*2530*/  IMAD.MOV.U32 R12, RZ, RZ, RZ ;  /* 0x000000ffff0c7224 */ /* 0x002fe200078e00ff */
[----:B------:R-:W-:Y:S01]  /*2540*/  USGXT.U32 UR28, UR28, 0xe ;  /* 0x0000000e1c1c789a */ /* 0x000fe20008000000 */
[----:B------:R-:W-:Y:S01]  /*2550*/  IMAD.MOV.U32 R3, RZ, RZ, RZ ;  /* 0x000000ffff037224 */ /* 0x000fe200078e00ff */
[----:B------:R-:W-:Y:S01]  /*2560*/  UIADD3 UR6, UPT, UPT, UR9, 0x5000, URZ ;  /* 0x0000500009067890 */ /* 0x000fe2000fffe0ff */
[----:B------:R-:W-:Y:S01]  /*2570*/  IMAD.MOV.U32 R48, RZ, RZ, R49 ;  /* 0x000000ffff307224 */ /* 0x000fe200078e0031 */
[----:B------:R-:W-:-:S02]  /*2580*/  ULOP3.LUT UR20, UR16, 0x2000000, URZ, 0xfc, !UPT ;  /* 0x0200000010147892 */ /* 0x000fc4000f8efcff */
[----:B------:R-:W-:Y:S02]  /*2590*/  USHF.L.U32 UR30, UR7, 0x4, URZ ;  /* 0x00000004071e7899 */ /* 0x000fe400080006ff */
[----:B------:R-:W-:Y:S02]  /*25a0*/  UIADD3 UR16, UP3, UPT, UR16, 0x2000080, URZ ;  /* 0x0200008010107890 */ /* 0x000fe4000ff7e0ff */
[----:B------:R-:W-:Y:S01]  /*25b0*/  UIADD3 UR14, UP2, UPT, UR28, 0x2, URZ ;  /* 0x000000021c0e7890 */ /* 0x000fe2000ff5e0ff */
[----:B------:R-:W-:Y:S01]  /*25c0*/  UMOV UR5, URZ ;  /* 0x000000ff00057c82 */ /* 0x000fe20008000000 */
[----:B------:R-:W-:Y:S01]  /*25d0*/  UMOV UR4, URZ ;  /* 0x000000ff00047c82 */ /* 0x000fe20008000000 */
[----:B------:R-:W-:Y:S01]  /*25e0*/  USHF.R.U32.HI UR6, URZ, 0x4, UR6 ;  /* 0x00000004ff067899 */ /* 0x000fe20008011606 */
[----:B------:R-:W-:Y:S01]  /*25f0*/  IMAD.U32 R47, RZ, RZ, UR30 ;  /* 0x0000001eff2f7e24 */ /* 0x000fe2000f8e00ff */
[----:B------:R-:W-:Y:S02]  /*2600*/  UIADD3.X UR17, UPT, UPT, UR5, 0x40004040, URZ, UP3, !UPT ;  /* 0x4000404005117890 */ /* 0x000fe40009ffe4ff */
[----:B------:R-:W-:-:S02]  /*2610*/  UIADD3.X UR15, UPT, UPT, UR4, 0x40004040, URZ, UP2, !UPT ;  /* 0x40004040040f7890 */ /* 0x000fc400097fe4ff */
[----:B------:R-:W-:Y:S02]  /*2620*/  UIADD3 UR34, UP2, UPT, UR16, 0x80, URZ ;  /* 0x0000008010227890 */ /* 0x000fe4000ff5e0ff */
[----:B------:R-:W-:Y:S02]  /*2630*/  UIADD3 UR36, UP3, UPT, UR16, 0x100, URZ ;  /* 0x0000010010247890 */ /* 0x000fe4000ff7e0ff */
[----:B------:R-:W-:Y:S02]  /*2640*/  USGXT.U32 UR29, UR6, 0xe ;  /* 0x0000000e061d789a */ /* 0x000fe40008000000 */
[----:B------:R-:W-:Y:S01]  /*2650*/  UISETP.NE.U32.AND UP1, UPT, UR19, URZ, UPT ;  /* 0x000000ff1300728c */ /* 0x000fe2000bf25070 */
[----:B------:R-:W-:Y:S01]  /*2660*/  UMOV UR31, 0x1 ;  /* 0x00000001001f7882 */ /* 0x000fe20000000000 */
[----:B------:R-:W0:Y:S01]  /*2670*/  LDCU UR43, c[0x0][0x3a8] ;  /* 0x00007500ff2b77ac */ /* 0x000e220008000800 */
[----:B------:R-:W-:Y:S02]  /*2680*/  UIADD3.X UR35, UPT, UPT, UR17, URZ, URZ, UP2, !UPT ;  /* 0x000000ff11237290 */ /* 0x000fe400097fe4ff */
[----:B------:R-:W-:-:S02]  /*2690*/  UIADD3.X UR37, UPT, UPT, UR17, URZ, URZ, UP3, !UPT ;  /* 0x000000ff11257290 */ /* 0x000fc40009ffe4ff */
[----:B------:R-:W-:Y:S02]  /*26a0*/  UIADD3.64 UR38, UPT, UPT, UR14, 0x2, URZ ;  /* 0x000000020e267897 */ /* 0x000fe4000fffe0ff */
[----:B------:R-:W-:Y:S01]  /*26b0*/  UIADD3.64 UR40, UPT, UPT, UR14, 0x4, URZ ;  /* 0x000000040e287897 */ /* 0x000fe2000fffe0ff */
[----:B------:R-:W-:Y:S01]  /*26c0*/  UMOV UR6, URZ ;  /* 0x000000ff00067c82 */ /* 0x000fe20008000000 */
[----:B------:R-:W-:Y:S01]  /*26d0*/  UMOV UR7, URZ ;  /* 0x000000ff00077c82 */ /* 0x000fe20008000000 */
[----:B------:R-:W-:-:S09]  /*26e0*/  UMOV UR32, UR18 ;  /* 0x0000001200207c82 */ /* 0x000fd20008000000 */
.L_x_20:
[----:B------:R-:W-:-:S04]  /*26f0*/  IMAD.WIDE R4, R48, 0x2, R62 ;  /* 0x0000000230047825 */ /* 0x000fc800078e023e */
[C---:B------:R-:W-:Y:S02]  /*2700*/  IMAD.WIDE R8, R48.reuse, 0x2, R58 ;  /* 0x0000000230087825 */ /* 0x040fe400078e023a */
[----:B------:R-:W2:Y:S02]  /*2710*/  LDG.E.U16 R4, desc[UR26][R4.64] ;  /* 0x0000001a04047981 */ /* 0x000ea4000c1e1500 */
[C---:B------:R-:W-:Y:S02]  /*2720*/  IMAD.WIDE R6, R48.reuse, 0x2, R60 ;  /* 0x0000000230067825 */ /* 0x040fe400078e023c */
[----:B------:R-:W3:Y:S02]  /*2730*/  LDG.E.U16 R8, desc[UR26][R8.64] ;  /* 0x0000001a08087981 */ /* 0x000ee4000c1e1500 */
[----:B------:R-:W-:Y:S02]  /*2740*/  IMAD.WIDE R10, R48, 0x2, R56 ;  /* 0x00000002300a7825 */ /* 0x000fe400078e0238 */
[----:B------:R-:W4:Y:S04]  /*2750*/  LDG.E.U16 R7, desc[UR26][R6.64] ;  /* 0x0000001a06077981 */ /* 0x000f28000c1e1500 */
[----:B------:R-:W5:Y:S01]  /*2760*/  LDG.E.U16 R11, desc[UR26][R10.64] ;  /* 0x0000001a0a0b7981 */ /* 0x000f62000c1e1500 */
[----:B------:R-:W-:-:S02]  /*2770*/  UMOV UR4, 0x1 ;  /* 0x0000000100047882 */ /* 0x000fc40000000000 */
[----:B------:R-:W-:-:S04]  /*2780*/  @!UP0 UIADD3 UR4, UPT, UPT, -UR4, 0x100000, URZ ;  /* 0x0010000004048890 */ /* 0x000fc8000fffe1ff */
[----:B------:R-:W-:Y:S02]  /*2790*/  @!UP0 USHF.L.U32 UR5, UR4, 0xb, URZ ;  /* 0x0000000b04058899 */ /* 0x000fe400080006ff */
[----:B------:R-:W-:Y:S01]  /*27a0*/  @!UP0 USHF.L.U32 UR4, UR4, 0x1, URZ ;  /* 0x0000000104048899 */ /* 0x000fe200080006ff */
[----:B------:R-:W-:Y:S01]  /*27b0*/  VOTEU.ALL UP2, P6 ;  /* 0x0000000000ff7886 */ /* 0x000fe20003040000 */
[----:B--2---:R1:W-:Y:S04]  /*27c0*/  STS.U16 [R39+UR9+0x4800], R4 ;  /* 0x0048000427007988 */ /* 0x0043e80008000409 */
[----:B---3--:R1:W-:Y:S04]  /*27d0*/  STS.U16 [R39+UR9+0x4c00], R8 ;  /* 0x004c000827007988 */ /* 0x0083e80008000409 */
[----:B----4-:R1:W-:Y:S04]  /*27e0*/  STS.U16 [R38+UR9+0x4a00], R7 ;  /* 0x004a000726007988 */ /* 0x0103e80008000409 */
[----:B-----5:R1:W-:Y:S01]  /*27f0*/  STS.U16 [R38+UR9+0x4e00], R11 ;  /* 0x004e000b26007988 */ /* 0x0203e20008000409 */
[----:B------:R2:W-:Y:S06]  /*2800*/  MEMBAR.ALL.CTA ;  /* 0x0000000000007992 */ /* 0x0005ec0000008000 */
[----:B--2---:R-:W-:Y:S04]  /*2810*/  FENCE.VIEW.ASYNC.S ;  /* 0x00000000000073c6 */ /* 0x004fe80000000000 */
[----:B------:R-:W2:Y:S02]  /*2820*/  FENCE.VIEW.ASYNC.S ;  /* 0x00000000000073c6 */ /* 0x000ea40000000000 */
[----:B--2---:R1:W2:Y:S02]  /*2830*/  @!UP2 SYNCS.EXCH.64 URZ, [UR9+0x5810], UR4 ;  /* 0x0058100409ffa5b2 */ /* 0x0042a40008000100 */
[----:B--2---:R-:W-:Y:S06]  /*2840*/  BAR.SYNC.DEFER_BLOCKING 0x0 ;  /* 0x0000000000007b1d */ /* 0x004fec0000010000 */
[----:B-1----:R-:W-:Y:S05]  /*2850*/  BRA.U UP1, `(.L_x_16) ;  /* 0x0000000101507547 */ /* 0x002fea000b800000 */
[----:B------:R-:W-:Y:S01]  /*2860*/  UIADD3 UR4, UPT, UPT, UR9, 0x5810, URZ ;  /* 0x0000581009047890 */ /* 0x000fe2000fffe0ff */
[----:B------:R-:W-:Y:S01]  /*2870*/  UMOV UR21, 0x40004040 ;  /* 0x4000404000157882 */ /* 0x000fe20000000000 */
[----:B------:R-:W-:Y:S01]  /*2880*/  UMOV UR18, UR28 ;  /* 0x0000001c00127c82 */ /* 0x000fe20008000000 */
[----:B------:R-:W-:Y:S01]  /*2890*/  UMOV UR19, 0x40004040 ;  /* 0x4000404000137882 */ /* 0x000fe20000000000 */
[----:B------:R-:W-:Y:S01]  /*28a0*/  UMOV UR22, 0x0 ;  /* 0x0000000000167882 */ /* 0x000fe20000000000 */
[----:B------:R-:W-:Y:S01]  /*28b0*/  UMOV UR23, 0x8048010 ;  /* 0x0804801000177882 */ /* 0x000fe20000000000 */
[----:B------:R-:W-:Y:S01]  /*28c0*/  UMOV UR24, 0x0 ;  /* 0x0000000000187882 */ /* 0x000fe20000000000 */
[----:B------:R-:W-:Y:S01]  /*28d0*/  UMOV UR25, 0x8048010 ;  /* 0x0804801000197882 */ /* 0x000fe20000000000 */
[----:B------:R-:W-:Y:S01]  /*28e0*/  UMOV UR44, 0x0 ;  /* 0x00000000002c7882 */ /* 0x000fe20000000000 */
[----:B------:R-:W-:Y:S01]  /*28f0*/  UMOV UR45, 0x8048010 ;  /* 0x08048010002d7882 */ /* 0x000fe20000000000 */
[----:B------:R1:W-:Y:S01]  /*2900*/  UTCHMMA gdesc[UR20], gdesc[UR18], tmem[UR11], tmem[UR22], idesc[UR23], !UPT ;  /* 0x00ff1612140075ea */ /* 0x0003e2000f80000b */
[----:B------:R-:W-:Y:S01]  /*2910*/  UMOV UR5, URZ ;  /* 0x000000ff00057c82 */ /* 0x000fe20008000000 */
        /* <DEDUP_REMOVED lines=8> */
.L_x_16:
[----:B------:R-:W2:Y:S01]  /*29a0*/  SYNCS.PHASECHK.TRANS64.TRYWAIT P0, [UR9+0x5810], RZ ;  /* 0x005810ffff0075a7 */ /* 0x000ea20008001109 */
[----:B------:R-:W-:Y:S01]  /*29b0*/  IADD3 R13, P1, PT, R41, UR6, RZ ;  /* 0x00000006290d7c10 */ /* 0x000fe2000ff3e0ff */
[----:B--2---:R-:W-:-:S12]  /*29c0*/  @!P0 BRA `(.L_x_17) ;  /* 0x00000024004c8947 */ /* 0x004fd80003800000 */
.L_x_25:
[----:B------:R-:W-:Y:S01]  /*29d0*/  BAR.SYNC.DEFER_BLOCKING 0x0 ;  /* 0x0000000000007b1d */ /* 0x000fe20000010000 */
[----:B------:R-:W-:Y:S02]  /*29e0*/  IADD3.X R14, PT, PT, RZ, UR7, RZ, P1, !PT ;  /* 0x00000007ff0e7c10 */ /* 0x000fe40008ffe4ff */
[C---:B------:R-:W-:Y:S02]  /*29f0*/  IADD3 R15, P2, PT, R13.reuse, 0x10, RZ ;  /* 0x000000100d0f7810 */ /* 0x040fe40007f5e0ff */
[C---:B------:R-:W-:Y:S02]  /*2a00*/  IADD3 R17, P0, PT, R13.reuse, 0x12, RZ ;  /* 0x000000120d117810 */ /* 0x040fe40007f1e0ff */
[----:B------:R-:W-:Y:S01]  /*2a10*/  IADD3 R19, P1, PT, R13, 0x13, RZ ;  /* 0x000000130d137810 */ /* 0x000fe20007f3e0ff */
[----:B------:R-:W-:Y:S01]  /*2a20*/  LDTM.16dp32bit_t0_t15.x8 R4, tmem[UR12] ;  /* 0x0000000c000479ee */ /* 0x000fe20008980000 */
[----:B------:R-:W2:Y:S01]  /*2a30*/  LDTM.16dp32bit_t16_t31.x8 R4, tmem[UR12+0x8] ;  /* 0x0000080c000479ee */ /* 0x000ea200089a0000 */
[-C--:B------:R-:W-:Y:S01]  /*2a40*/  ISETP.GT.U32.AND P4, PT, R17, R42.reuse, PT ;  /* 0x0000002a1100720c */ /* 0x080fe20003f84070 */
[--C-:B------:R-:W-:Y:S01]  /*2a50*/  IMAD.X R16, RZ, RZ, R14.reuse, P2 ;  /* 0x000000ffff107224 */ /* 0x100fe200010e060e */
[----:B------:R-:W-:Y:S01]  /*2a60*/  IADD3 R17, P2, PT, R13, 0x14, RZ ;  /* 0x000000140d117810 */ /* 0x000fe20007f5e0ff */
[--C-:B------:R-:W-:Y:S01]  /*2a70*/  IMAD.X R18, RZ, RZ, R14.reuse, P0 ;  /* 0x000000ffff127224 */ /* 0x100fe200000e060e */
[----:B------:R-:W-:Y:S01]  /*2a80*/  ISETP.GT.U32.AND P3, PT, R19, R42, PT ;  /* 0x0000002a1300720c */ /* 0x000fe20003f64070 */
[--C-:B------:R-:W-:Y:S01]  /*2a90*/  IMAD.X R20, RZ, RZ, R14.reuse, P1 ;  /* 0x000000ffff147224 */ /* 0x100fe200008e060e */
[C---:B------:R-:W-:Y:S01]  /*2aa0*/  IADD3 R19, P0, PT, R13.reuse, 0x15, RZ ;  /* 0x000000150d137810 */ /* 0x040fe20007f1e0ff */
[----:B------:R-:W-:Y:S01]  /*2ab0*/  IMAD.X R22, RZ, RZ, R14, P2 ;  /* 0x000000ffff167224 */ /* 0x000fe200010e060e */
[----:B------:R-:W-:-:S02]  /*2ac0*/  IADD3 R21, P1, PT, R13, 0x16, RZ ;  /* 0x000000160d157810 */ /* 0x000fc40007f3e0ff */
[----:B------:R-:W-:Y:S01]  /*2ad0*/  IADD3 R23, P2, PT, R13, 0x17, RZ ;  /* 0x000000170d177810 */ /* 0x000fe20007f5e0ff */
[--C-:B------:R-:W-:Y:S01]  /*2ae0*/  IMAD.X R24, RZ, RZ, R14.reuse, P0 ;  /* 0x000000ffff187224 */ /* 0x100fe200000e060e */
[----:B------:R-:W-:Y:S01]  /*2af0*/  ISETP.GT.U32.AND P0, PT, R17, R42, PT ;  /* 0x0000002a1100720c */ /* 0x000fe20003f04070 */
[----:B------:R-:W-:Y:S01]  /*2b00*/  IMAD.X R17, RZ, RZ, R14, P1 ;  /* 0x000000ffff117224 */ /* 0x000fe200008e060e */
[----:B------:R-:W-:Y:S01]  /*2b10*/  IADD3.X R14, PT, PT, RZ, R14, RZ, P2, !PT ;  /* 0x0000000eff0e7210 */ /* 0x000fe200017fe4ff */
[----:B------:R-:W3:Y:S01]  /*2b20*/  @!P6 SYNCS.CCTL.IV [UR9+0x5810] ;  /* 0x00581000ff00e9b1 */ /* 0x000ee20008000009 */
[CC--:B------:R-:W-:Y:S01]  /*2b30*/  ISETP.GT.U32.AND P2, PT, R15.reuse, R42.reuse, PT ;  /* 0x0000002a0f00720c */ /* 0x0c0fe20003f44070 */
[----:B------:R-:W-:Y:S01]  /*2b40*/  NOP ;  /* 0x0000000000007918 */ /* 0x000fe20000000000 */
[----:B------:R-:W-:Y:S01]  /*2b50*/  ISETP.GE.U32.AND P1, PT, R15, R42, PT ;  /* 0x0000002a0f00720c */ /* 0x000fe20003f26070 */
[----:B------:R-:W-:Y:S01]  /*2b60*/  IMAD.U32 R15, R12, -0x80000000, RZ ;  /* 0x800000000c0f7824 */ /* 0x000fe200078e00ff */
[----:B------:R-:W-:-:S02]  /*2b70*/  ISETP.GT.U32.AND.EX P2, PT, R16, RZ, PT, P2 ;  /* 0x000000ff1000720c */ /* 0x000fc40003f44120 */
[----:B------:R-:W-:Y:S01]  /*2b80*/  ISETP.GE.U32.AND.EX P1, PT, R16, RZ, PT, P1 ;  /* 0x000000ff1000720c */ /* 0x000fe20003f26110 */
[----:B0-2---:R-:W-:Y:S01]  /*2b90*/  FMUL R4, R4, UR43 ;  /* 0x0000002b04047c20 */ /* 0x005fe20008400000 */
[----:B------:R-:W-:Y:S01]  /*2ba0*/  FMUL R5, R5, UR43 ;  /* 0x0000002b05057c20 */ /* 0x000fe20008400000 */
[----:B------:R-:W-:Y:S01]  /*2bb0*/  FMUL R6, R6, UR43 ;  /* 0x0000002b06067c20 */ /* 0x000fe20008400000 */
[----:B------:R-:W-:Y:S01]  /*2bc0*/  ISETP.GT.U32.AND.EX P4, PT, R18, RZ, PT, P4 ;  /* 0x000000ff1200720c */ /* 0x000fe20003f84140 */
[----:B------:R-:W-:Y:S01]  /*2bd0*/  FMUL R7, R7, UR43 ;  /* 0x0000002b07077c20 */ /* 0x000fe20008400000 */
[----:B------:R-:W-:Y:S01]  /*2be0*/  FSEL R13, R4, -INF , !P2 ;  /* 0xff800000040d7808 */ /* 0x000fe20005000000 */
[----:B------:R-:W-:Y:S01]  /*2bf0*/  FMUL R8, R8, UR43 ;  /* 0x0000002b08087c20 */ /* 0x000fe20008400000 */
[----:B------:R-:W-:Y:S01]  /*2c00*/  FSEL R5, R5, -INF , !P1 ;  /* 0xff80000005057808 */ /* 0x000fe20004800000 */
[----:B------:R-:W-:Y:S01]  /*2c10*/  FMUL R9, R9, UR43 ;  /* 0x0000002b09097c20 */ /* 0x000fe20008400000 */
[-C--:B------:R-:W-:Y:S01]  /*2c20*/  ISETP.GT.U32.AND P2, PT, R19, R42.reuse, PT ;  /* 0x0000002a1300720c */ /* 0x080fe20003f44070 */
[----:B------:R-:W-:Y:S01]  /*2c30*/  FMUL R10, R10, UR43 ;  /* 0x0000002b0a0a7c20 */ /* 0x000fe20008400000 */
[----:B------:R-:W-:Y:S01]  /*2c40*/  ISETP.GT.U32.AND P1, PT, R21, R42, PT ;  /* 0x0000002a1500720c */ /* 0x000fe20003f24070 */
[----:B------:R-:W-:Y:S01]  /*2c50*/  FMUL R11, R11, UR43 ;  /* 0x0000002b0b0b7c20 */ /* 0x000fe20008400000 */
[----:B------:R-:W-:-:S02]  /*2c60*/  FSEL R6, R6, -INF , !P4 ;  /* 0xff80000006067808 */ /* 0x000fc40006000000 */
[----:B------:R-:W-:Y:S02]  /*2c70*/  ISETP.GT.U32.AND.EX P3, PT, R20, RZ, PT, P3 ;  /* 0x000000ff1400720c */ /* 0x000fe40003f64130 */
[----:B------:R-:W-:Y:S02]  /*2c80*/  ISETP.GT.U32.AND.EX P0, PT, R22, RZ, PT, P0 ;  /* 0x000000ff1600720c */ /* 0x000fe40003f04100 */
[----:B------:R-:W-:Y:S02]  /*2c90*/  ISETP.GT.U32.AND P4, PT, R23, R42, PT ;  /* 0x0000002a1700720c */ /* 0x000fe40003f84070 */
[----:B------:R-:W-:Y:S02]  /*2ca0*/  ISETP.GT.U32.AND.EX P2, PT, R24, RZ, PT, P2 ;  /* 0x000000ff1800720c */ /* 0x000fe40003f44120 */
[----:B------:R-:W-:Y:S02]  /*2cb0*/  ISETP.GT.U32.AND.EX P1, PT, R17, RZ, PT, P1 ;  /* 0x000000ff1100720c */ /* 0x000fe40003f24110 */
[----:B------:R-:W-:-:S02]  /*2cc0*/  FSEL R7, R7, -INF , !P3 ;  /* 0xff80000007077808 */ /* 0x000fc40005800000 */
[----:B------:R-:W-:Y:S02]  /*2cd0*/  FSEL R8, R8, -INF , !P0 ;  /* 0xff80000008087808 */ /* 0x000fe40004000000 */
[----:B------:R-:W-:Y:S02]  /*2ce0*/  FMNMX3 R4, R13, R5, R6, !PT ;  /* 0x000000050d047276 */ /* 0x000fe40007800006 */
[----:B------:R-:W-:Y:S02]  /*2cf0*/  ISETP.GT.U32.AND.EX P4, PT, R14, RZ, PT, P4 ;  /* 0x000000ff0e00720c */ /* 0x000fe40003f84140 */
[----:B------:R-:W-:Y:S02]  /*2d00*/  FSEL R9, R9, -INF , !P2 ;  /* 0xff80000009097808 */ /* 0x000fe40005000000 */
[----:B------:R-:W-:Y:S02]  /*2d10*/  FSEL R10, R10, -INF , !P1 ;  /* 0xff8000000a0a7808 */ /* 0x000fe40004800000 */
[----:B------:R-:W-:-:S02]  /*2d20*/  FMNMX3 R4, R4, R7, R8, !PT ;  /* 0x0000000704047276 */ /* 0x000fc40007800008 */
[----:B------:R-:W-:Y:S02]  /*2d30*/  FSEL R11, R11, -INF , !P4 ;  /* 0xff8000000b0b7808 */ /* 0x000fe40006000000 */
[----:B------:R-:W-:-:S04]  /*2d40*/  FMNMX3 R4, R4, R9, R10, !PT ;  /* 0x0000000904047276 */ /* 0x000fc8000780000a */
[----:B------:R-:W-:-:S05]  /*2d50*/  FMNMX R4, R11, R4, !PT ;  /* 0x000000040b047209 */ /* 0x000fca0007800000 */
[----:B------:R-:W0:Y:S02]  /*2d60*/  SHFL.BFLY PT, R66, R4, 0x10, 0x1f ;  /* 0x0e001f0004427f89 */ /* 0x000e2400000e0000 */
[----:B0-----:R-:W-:-:S05]  /*2d70*/  FMNMX3 R66, R4, R66, R51, !PT ;  /* 0x0000004204427276 */ /* 0x001fca0007800033 */
[----:B------:R-:W-:Y:S01]  /*2d80*/  FADD R14, -R66, R51 ;  /* 0x00000033420e7221 */ /* 0x000fe20000000100 */
[--C-:B------:R-:W-:Y:S01]  /*2d90*/  FADD R13, R13, -R66.reuse ;  /* 0x800000420d0d7221 */ /* 0x100fe20000000000 */
[--C-:B------:R-:W-:Y:S01]  /*2da0*/  FADD R5, R5, -R66.reuse ;  /* 0x8000004205057221 */ /* 0x100fe20000000000 */
[--C-:B------:R-:W-:Y:S01]  /*2db0*/  FADD R6, R6, -R66.reuse ;  /* 0x8000004206067221 */ /* 0x100fe20000000000 */
[----:B------:R-:W-:Y:S01]  /*2dc0*/  FMUL R51, R14, 1.4426950216293334961 ;  /* 0x3fb8aa3b0e337820 */ /* 0x000fe20000400000 */
[----:B------:R-:W-:Y:S01]  /*2dd0*/  FMUL R52, R13, 1.4426950216293334961 ;  /* 0x3fb8aa3b0d347820 */ /* 0x000fe20000400000 */
[----:B------:R-:W-:Y:S01]  /*2de0*/  FMUL R5, R5, 1.4426950216293334961 ;  /* 0x3fb8aa3b05057820 */ /* 0x000fe20000400000 */
[----:B------:R-:W-:Y:S01]  /*2df0*/  FMUL R6, R6, 1.4426950216293334961 ;  /* 0x3fb8aa3b06067820 */ /* 0x000fe20000400000 */
[--C-:B------:R-:W-:Y:S01]  /*2e00*/  FADD R7, R7, -R66.reuse ;  /* 0x8000004207077221 */ /* 0x100fe20000000000 */
[--C-:B------:R-:W-:Y:S01]  /*2e10*/  FADD R8, R8, -R66.reuse ;  /* 0x8000004208087221 */ /* 0x100fe20000000000 */
[----:B------:R-:W3:Y:S01]  /*2e20*/  MUFU.EX2 R51, R51 ;  /* 0x0000003300337308 */ /* 0x000ee20000000800 */
[--C-:B------:R-:W-:Y:S01]  /*2e30*/  FADD R9, R9, -R66.reuse ;  /* 0x8000004209097221 */ /* 0x100fe20000000000 */
[----:B------:R-:W-:Y:S01]  /*2e40*/  FMUL R7, R7, 1.4426950216293334961 ;  /* 0x3fb8aa3b07077820 */ /* 0x000fe20000400000 */
[----:B------:R-:W-:Y:S01]  /*2e50*/  FMUL R8, R8, 1.4426950216293334961 ;  /* 0x3fb8aa3b08087820 */ /* 0x000fe20000400000 */
[--C-:B------:R-:W-:Y:S01]  /*2e60*/  FADD R10, R10, -R66.reuse ;  /* 0x800000420a0a7221 */ /* 0x100fe20000000000 */
[----:B------:R-:W-:Y:S01]  /*2e70*/  FMUL R9, R9, 1.4426950216293334961 ;  /* 0x3fb8aa3b09097820 */ /* 0x000fe20000400000 */
[----:B------:R-:W-:-:S02]  /*2e80*/  FADD R11, R11, -R66 ;  /* 0x800000420b0b7221 */ /* 0x000fc40000000000 */
[----:B------:R-:W-:Y:S01]  /*2e90*/  MUFU.EX2 R52, R52 ;  /* 0x0000003400347308 */ /* 0x000fe20000000800 */
[----:B------:R-:W-:Y:S01]  /*2ea0*/  FMUL R10, R10, 1.4426950216293334961 ;  /* 0x3fb8aa3b0a0a7820 */ /* 0x000fe20000400000 */
[----:B------:R-:W-:-:S06]  /*2eb0*/  FMUL R12, R11, 1.4426950216293334961 ;  /* 0x3fb8aa3b0b0c7820 */ /* 0x000fcc0000400000 */
[----:B------:R-:W0:Y:S01]  /*2ec0*/  MUFU.EX2 R13, R5 ;  /* 0x00000005000d7308 */ /* 0x000e220000000800 */
[----:B---3--:R2:W-:Y:S01]  /*2ed0*/  STSM.16.M88 [R45+0x4800], R51 ;  /* 0x004800332d007844 */ /* 0x0085e20000000000 */
[----:B------:R-:W-:Y:S06]  /*2ee0*/  BAR.SYNC.DEFER_BLOCKING 0x0 ;  /* 0x0000000000007b1d */ /* 0x000fec0000010000 */
[----:B------:R-:W3:Y:S01]  /*2ef0*/  MUFU.EX2 R53, R6 ;  /* 0x0000000600357308 */ /* 0x000ee20000000800 */
[----:B0-----:R-:W-:-:S07]  /*2f00*/  FADD R4, R52, R13 ;  /* 0x0000000d34047221 */ /* 0x001fce0000000000 */
[----:B------:R0:W4:Y:S08]  /*2f10*/  MUFU.EX2 R14, R7 ;  /* 0x00000007000e7308 */ /* 0x0001300000000800 */
[----:B------:R-:W5:Y:S01]  /*2f20*/  MUFU.EX2 R54, R8 ;  /* 0x0000000800367308 */ /* 0x000f620000000800 */
[----:B---3--:R-:W-:Y:S01]  /*2f30*/  FADD R5, R53, R4 ;  /* 0x0000000435057221 */ /* 0x008fe20000000000 */
[----:B------:R2:W3:Y:S01]  /*2f40*/  LDSM.16.M88 R69, [R44+UR9+0x4800] ;  /* 0x004800092c45783b */ /* 0x0004e20008000000 */
[----:B------:R-:W1:Y:S01]  /*2f50*/  SYNCS.PHASECHK.TRANS64.TRYWAIT P0, [UR32], R15 ;  /* 0x0000000fff0075a7 */ /* 0x000e620008001120 */
[----:B0-----:R-:W-:-:S04]  /*2f60*/  IMAD.WIDE R6, R47, 0x2, R72 ;  /* 0x000000022f067825 */ /* 0x001fc800078e0248 */
[----:B------:R0:W2:Y:S01]  /*2f70*/  MUFU.EX2 R17, R9 ;  /* 0x0000000900117308 */ /* 0x0000a20000000800 */
[----:B----4-:R-:W-:-:S07]  /*2f80*/  FADD R5, R14, R5 ;  /* 0x000000050e057221 */ /* 0x010fce0000000000 */
[----:B------:R4:W4:Y:S01]  /*2f90*/  MUFU.EX2 R18, R10 ;  /* 0x0000000a00127308 */ /* 0x0009220000000800 */
[----:B-----5:R-:W-:Y:S01]  /*2fa0*/  FADD R5, R54, R5 ;  /* 0x0000000536057221 */ /* 0x020fe20000000000 */
[----:B0-----:R-:W-:-:S06]  /*2fb0*/  IMAD.WIDE R8, R47, 0x2, R70 ;  /* 0x000000022f087825 */ /* 0x001fcc00078e0246 */
[----:B------:R-:W0:Y:S01]  /*2fc0*/  MUFU.EX2 R55, R12 ;  /* 0x0000000c00377308 */ /* 0x000e220000000800 */
[----:B--2---:R-:W-:Y:S01]  /*2fd0*/  FADD R5, R17, R5 ;  /* 0x0000000511057221 */ /* 0x004fe20000000000 */
[----:B----4-:R-:W-:-:S04]  /*2fe0*/  IMAD.WIDE R10, R47, 0x2, R64 ;  /* 0x000000022f0a7825 */ /* 0x010fc800078e0240 */
[----:B------:R-:W-:-:S04]  /*2ff0*/  FADD R5, R18, R5 ;  /* 0x0000000512057221 */ /* 0x000fc80000000000 */
[----:B0-----:R-:W-:Y:S01]  /*3000*/  FADD R68, R55, R5 ;  /* 0x0000000537447221 */ /* 0x001fe20000000000 */
[----:B------:R-:W-:-:S04]  /*3010*/  IMAD.WIDE R4, R47, 0x2, R74 ;  /* 0x000000022f047825 */ /* 0x000fc800078e024a */
[----:B------:R0:W2:Y:S01]  /*3020*/  SHFL.BFLY PT, R67, R68, 0x10, 0x1f ;  /* 0x0e001f0044437f89 */ /* 0x0000a200000e0000 */
[----:B-1-3--:R-:W-:Y:S05]  /*3030*/  @!P0 BRA `(.L_x_18) ;  /* 0x0000001c00bc8947 */ /* 0x00afea0003800000 */
.L_x_26:
[----:B------:R-:W3:Y:S04]  /*3040*/  LDG.E.U16 R76, desc[UR26][R4.64] ;  /* 0x0000001a044c7981 */ /* 0x000ee8000c1e1500 */
[----:B------:R-:W4:Y:S04]  /*3050*/  LDG.E.U16 R77, desc[UR26][R6.64] ;  /* 0x0000001a064d7981 */ /* 0x000f28000c1e1500 */
[----:B------:R-:W5:Y:S04]  /*3060*/  LDG.E.U16 R12, desc[UR26][R8.64] ;  /* 0x0000001a080c7981 */ /* 0x000f68000c1e1500 */
[----:B--2---:R-:W2:Y:S01]  /*3070*/  LDG.E.U16 R16, desc[UR26][R10.64] ;  /* 0x0000001a0a107981 */ /* 0x004ea2000c1e1500 */
[----:B------:R-:W-:Y:S01]  /*3080*/  F2FP.F16.F32.PACK_AB R52, R13, R52 ;  /* 0x000000340d34723e */ /* 0x000fe200000000ff */
[----:B------:R-:W-:Y:S01]  /*3090*/  ULEA UR32, UR31, UR9, 0x3 ;  /* 0x000000091f207291 */ /* 0x000fe2000f8e18ff */
[----:B------:R-:W-:Y:S01]  /*30a0*/  F2FP.F16.F32.PACK_AB R53, R14, R53 ;  /* 0x000000350e35723e */ /* 0x000fe200000000ff */
[----:B0-----:R-:W-:Y:S01]  /*30b0*/  FADD R68, R68, R67 ;  /* 0x0000004344447221 */ /* 0x001fe20000000000 */
[----:B------:R-:W-:Y:S01]  /*30c0*/  F2FP.F16.F32.PACK_AB R54, R17, R54 ;  /* 0x000000361136723e */ /* 0x000fe200000000ff */
[----:B------:R-:W-:Y:S01]  /*30d0*/  UIADD3 UR32, UPT, UPT, UR32, 0x5800, URZ ;  /* 0x0000580020207890 */ /* 0x000fe2000fffe0ff */
[----:B------:R-:W-:-:S04]  /*30e0*/  F2FP.F16.F32.PACK_AB R55, R55, R18 ;  /* 0x000000123737723e */ /* 0x000fc800000000ff */
[----:B------:R-:W-:Y:S01]  /*30f0*/  STTM.16dp32bit_t0_t15.x4 tmem[UR13], R52 ;  /* 0x00000034000079ed */ /* 0x000fe2000890000d */
[----:B------:R0:W-:Y:S02]  /*3100*/  STTM.16dp32bit_t16_t31.x4 tmem[UR13+0x4], R52 ;  /* 0x00000434000079ed */ /* 0x0001e4000892000d */
[----:B0-----:R-:W-:Y:S01]  /*3110*/  IMAD.MOV.U32 R52, RZ, RZ, R3 ;  /* 0x000000ffff347224 */ /* 0x001fe200078e0003 */
[----:B---3--:R-:W-:Y:S04]  /*3120*/  STS.U16 [R43+UR9+0x5000], R76 ;  /* 0x0050004c2b007988 */ /* 0x008fe80008000409 */
[----:B----4-:R-:W-:Y:S04]  /*3130*/  STS.U16 [R43+UR9+0x5200], R77 ;  /* 0x0052004d2b007988 */ /* 0x010fe80008000409 */
[----:B-----5:R-:W-:Y:S04]  /*3140*/  STS.U16 [R43+UR9+0x5400], R12 ;  /* 0x0054000c2b007988 */ /* 0x020fe80008000409 */
[----:B--2---:R0:W-:Y:S01]  /*3150*/  STS.U16 [R43+UR9+0x5600], R16 ;  /* 0x005600102b007988 */ /* 0x0041e20008000409 */
[----:B------:R-:W1:Y:S02]  /*3160*/  FENCE.VIEW.ASYNC.T ;  /* 0x00000000000073c6 */ /* 0x000e640000000200 */
[----:B-1----:R-:W-:Y:S06]  /*3170*/  BAR.SYNC.DEFER_BLOCKING 0x0 ;  /* 0x0000000000007b1d */ /* 0x002fec0000010000 */
[----:B0-----:R-:W0:Y:S01]  /*3180*/  LDTM.x32 R4, tmem[UR10] ;  /* 0x0000000a000479ee */ /* 0x001e2200082c0000 */
[----:B------:R-:W-:Y:S01]  /*3190*/  NOP ;  /* 0x0000000000007918 */ /* 0x000fe20000000000 */
        /* <DEDUP_REMOVED lines=32> */
[----:B------:R0:W-:Y:S01]  /*33a0*/  STTM.x32 tmem[UR10], R4 ;  /* 0x00000004000079ed */ /* 0x0001e200082c000a */
[----:B------:R-:W1:Y:S02]  /*33b0*/  FENCE.VIEW.ASYNC.T ;  /* 0x00000000000073c6 */ /* 0x000e640000000200 */
[----:B-1----:R-:W-:Y:S06]  /*33c0*/  BAR.SYNC.DEFER_BLOCKING 0x0 ;  /* 0x0000000000007b1d */ /* 0x002fec0000010000 */
[----:B------:R1:W-:Y:S06]  /*33d0*/  MEMBAR.ALL.CTA ;  /* 0x0000000000007992 */ /* 0x0003ec0000008000 */
[----:B-1----:R-:W1:Y:S02]  /*33e0*/  FENCE.VIEW.ASYNC.S ;  /* 0x00000000000073c6 */ /* 0x002e640000000000 */
[----:B-1----:R-:W-:Y:S06]  /*33f0*/  BAR.SYNC.DEFER_BLOCKING 0x0 ;  /* 0x0000000000007b1d */ /* 0x002fec0000010000 */
[----:B------:R-:W-:Y:S05]  /*3400*/  BRA.U UP1, `(.L_x_19) ;  /* 0x0000000101287547 */ /* 0x000fea000b800000 */
[----:B------:R-:W-:Y:S01]  /*3410*/  UMOV UR4, UR32 ;  /* 0x0000002000047c82 */ /* 0x000fe20008000000 */
[----:B------:R-:W-:Y:S01]  /*3420*/  UMOV UR5, URZ ;  /* 0x000000ff00057c82 */ /* 0x000fe20008000000 */
[----:B------:R-:W-:Y:S01]  /*3430*/  UMOV UR18, UR29 ;  /* 0x0000001d00127c82 */ /* 0x000fe20008000000 */
[----:B------:R-:W-:Y:S01]  /*3440*/  UMOV UR19, 0xc0004010 ;  /* 0xc000401000137882 */ /* 0x000fe20000000000 */
[----:B------:R-:W-:Y:S01]  /*3450*/  UMOV UR22, 0x0 ;  /* 0x0000000000167882 */ /* 0x000fe20000000000 */
[----:B------:R-:W-:Y:S01]  /*3460*/  UMOV UR23, 0x8100010 ;  /* 0x0810001000177882 */ /* 0x000fe20000000000 */
[----:B------:R-:W-:Y:S01]  /*3470*/  UMOV UR4, UR4 ;  /* 0x0000000400047c82 */ /* 0x000fe20008000000 */
[----:B------:R1:W-:Y:S01]  /*3480*/  UTCHMMA tmem[UR42], gdesc[UR18], tmem[UR33], tmem[UR22], idesc[UR23], UPT ;  /* 0x00ff16122a0079ea */ /* 0x0003e2000b800021 */
[----:B------:R1:W-:Y:S01]  /*3490*/  UTCBAR [UR4], URZ ;  /* 0x000000ff040073e9 */ /* 0x0003e200080000ff */
[----:B------:R-:W-:Y:S02]  /*34a0*/  NOP ;  /* 0x0000000000007918 */ /* 0x000fe40000000000 */
.L_x_19:
[----:B------:R-:W-:Y:S01]  /*34b0*/  UIADD3 UR6, UP2, UPT, UR6, 0x10, URZ ;  /* 0x0000001006067890 */ /* 0x000fe2000ff5e0ff */
[----:B------:R-:W-:Y:S01]  /*34c0*/  VIADD R47, R47, UR30 ;  /* 0x0000001e2f2f7c36 */ /* 0x000fe20008000000 */
[----:B------:R-:W-:Y:S01]  /*34d0*/  UIADD3 UR31, UPT, UPT, UR31, 0x1, URZ ;  /* 0x000000011f1f7890 */ /* 0x000fe2000fffe0ff */
[----:B------:R-:W-:Y:S01]  /*34e0*/  FFMA R46, R51, R46, R68 ;  /* 0x0000002e332e7223 */ /* 0x000fe20000000044 */
[----:B------:R-:W-:Y:S01]  /*34f0*/  UIADD3.X UR7, UPT, UPT, URZ, UR7, URZ, UP2, !UPT ;  /* 0x00000007ff077290 */ /* 0x000fe200097fe4ff */
[----:B------:R-:W-:Y:S01]  /*3500*/  IMAD.IADD R48, R49, 0x1, R48 ;  /* 0x0000000131307824 */ /* 0x000fe200078e0230 */
[----:B------:R-:W-:Y:S01]  /*3510*/  ISETP.LE.U32.AND P0, PT, R50, UR6, PT ;  /* 0x0000000632007c0c */ /* 0x000fe2000bf03070 */
[----:B------:R-:W-:Y:S01]  /*3520*/  UISETP.GT.AND UP2, UPT, UR31, 0x1, UPT ;  /* 0x000000011f00788c */ /* 0x000fe2000bf44270 */
[----:B0-----:R-:W-:Y:S01]  /*3530*/  IMAD.MOV.U32 R12, RZ, RZ, R52 ;  /* 0x000000ffff0c7224 */ /* 0x001fe200078e0034 */
[----:B------:R-:W-:Y:S01]  /*3540*/  MOV R51, R66 ;  /* 0x0000004200337202 */ /* 0x000fe20000000f00 */
[----:B------:R-:W-:Y:S01]  /*3550*/  IMAD.U32 R4, RZ, RZ, UR7 ;  /* 0x00000007ff047e24 */ /* 0x000fe2000f8e00ff */
[----:B-1----:R-:W-:-:S02]  /*3560*/  USEL UR4, URZ, 0x1, !UP2 ;  /* 0x00000001ff047887 */ /* 0x002fc4000d000000 */
[----:B------:R-:W-:Y:S02]  /*3570*/  USEL UR31, UR31, URZ, !UP2 ;  /* 0x000000ff1f1f7287 */ /* 0x000fe4000d000000 */
[----:B------:R-:W-:Y:S02]  /*3580*/  ISETP.GE.U32.AND.EX P0, PT, R4, RZ, PT, P0 ;  /* 0x000000ff0400720c */ /* 0x000fe40003f06100 */
[----:B------:R-:W-:-:S11]  /*3590*/  LOP3.LUT R3, R3, UR4, RZ, 0x3c, !PT ;  /* 0x0000000403037c12 */ /* 0x000fd6000f8e3cff */
[----:B------:R-:W-:Y:S05]  /*35a0*/  @!P0 BRA `(.L_x_20) ;  /* 0xfffffff000508947 */ /* 0x000fea000383ffff */
[----:B------:R-:W-:Y:S01]  /*35b0*/  ISETP.GE.AND P0, PT, R40, 0x1, PT ;  /* 0x000000012800780c */ /* 0x000fe20003f06270 */
[----:B------:R-:W-:-:S12]  /*35c0*/  IMAD.MOV.U32 R51, RZ, RZ, R66 ;  /* 0x000000ffff337224 */ /* 0x000fd800078e0042 */
[----:B------:R-:W-:Y:S05]  /*35d0*/  @!P0 BRA `(.L_x_15) ;  /* 0x0000000000108947 */ /* 0x000fea0003800000 */
[----:B------:R-:W-:-:S04]  /*35e0*/  IMAD.U32 R3, R52, -0x80000000, RZ ;  /* 0x8000000034037824 */ /* 0x000fc800078e00ff */
[----:B------:R-:W0:Y:S02]  /*35f0*/  SYNCS.PHASECHK.TRANS64.TRYWAIT P0, [UR32], R3 ;  /* 0x00000003ff0075a7 */ /* 0x000e240008001120 */
[----:B0-----:R-:W-:Y:S05]  /*3600*/  @!P0 BRA `(.L_x_21) ;  /* 0x0000001800548947 */ /* 0x001fea0003800000 */
.L_x_27:
[----:B------:R-:W-:-:S07]  /*3610*/  IMAD.MOV.U32 R51, RZ, RZ, R66 ;  /* 0x000000ffff337224 */ /* 0x000fce00078e0042 */
.L_x_15:
[----:B------:R-:W-:Y:S01]  /*3620*/  BAR.SYNC.DEFER_BLOCKING 0x0 ;  /* 0x0000000000007b1d */ /* 0x000fe20000010000 */
[----:B------:R-:W-:Y:S01]  /*3630*/  FSETP.GEU.AND P1, PT, R46, 1.175494350822287508e-38, PT ;  /* 0x008000002e00780b */ /* 0x000fe20003f2e000 */
[----:B-1----:R-:W-:Y:S01]  /*3640*/  IMAD.MOV.U32 R5, RZ, RZ, 0x3dc6b27f ;  /* 0x3dc6b27fff057424 */ /* 0x002fe200078e00ff */
[----:B------:R-:W-:Y:S02]  /*3650*/  SHF.R.U32.HI R40, RZ, 0x2, R0 ;  /* 0x00000002ff287819 */ /* 0x000fe40000011600 */
[----:B------:R-:W-:Y:S01]  /*3660*/  LOP3.LUT R38, R0, 0x80, RZ, 0xc0, !PT ;  /* 0x0000008000267812 */ /* 0x000fe200078ec0ff */
[----:B------:R-:W0:Y:S01]  /*3670*/  LDCU.64 UR4, c[0x0][0x3e0] ;  /* 0x00007c00ff0477ac */ /* 0x000e220008000a00 */
[----:B------:R-:W-:Y:S02]  /*3680*/  LOP3.LUT R43, R40, 0x38, RZ, 0xc0, !PT ;  /* 0x00000038282b7812 */ /* 0x000fe400078ec0ff */
[----:B------:R-:W-:Y:S02]  /*3690*/  FSEL R40, RZ, -23, P1 ;  /* 0xc1b80000ff287808 */ /* 0x000fe40000800000 */
[----:B------:R-:W-:Y:S01]  /*36a0*/  LEA R38, R38, UR9, 0x5 ;  /* 0x0000000926267c11 */ /* 0x000fe2000f8e28ff */
[----:B------:R-:W1:Y:S02]  /*36b0*/  @!P6 SYNCS.CCTL.IV [UR9+0x5800] ;  /* 0x00580000ff00e9b1 */ /* 0x000e640008000009 */
[----:B-1----:R-:W-:Y:S01]  /*36c0*/  BAR.SYNC.DEFER_BLOCKING 0x0 ;  /* 0x0000000000007b1d */ /* 0x002fe20000010000 */
[----:B0-----:R-:W-:-:S04]  /*36d0*/  UIMAD UR4, UR8, UR4, URZ ;  /* 0x00000004080472a4 */ /* 0x001fc8000f8e02ff */
[----:B------:R-:W-:Y:S01]  /*36e0*/  USHF.L.U32 UR6, UR4, 0x1, URZ ;  /* 0x0000000104067899 */ /* 0x000fe200080006ff */
[----:B------:R-:W0:Y:S02]  /*36f0*/  @!P6 SYNCS.CCTL.IV [UR9+0x5808] ;  /* 0x00580800ff00e9b1 */ /* 0x000e240008000009 */
[----:B0-----:R0:W-:Y:S01]  /*3700*/  STSM.16.M88 [R45], R46 ;  /* 0x0000002e2d007844 */ /* 0x0011e20000000000 */
[----:B------:R-:W-:Y:S01]  /*3710*/  BAR.SYNC.DEFER_BLOCKING 0x0 ;  /* 0x0000000000007b1d */ /* 0x000fe20000010000 */
[----:B0-----:R-:W-:Y:S01]  /*3720*/  @!P1 FMUL R46, R46, 8388608 ;  /* 0x4b0000002e2e9820 */ /* 0x001fe20000400000 */
[----:B------:R-:W-:-:S03]  /*3730*/  LOP3.LUT R45, R0, 0x7f, RZ, 0xc0, !PT ;  /* 0x0000007f002d7812 */ /* 0x000fc600078ec0ff */
[C---:B------:R-:W-:Y:S01]  /*3740*/  VIADD R3, R46.reuse, 0xc0cafb0d ;  /* 0xc0cafb0d2e037836 */ /* 0x040fe20000000000 */
[----:B------:R-:W-:Y:S02]  /*3750*/  LEA R38, R45, R38, 0x4 ;  /* 0x000000262d267211 */ /* 0x000fe400078e20ff */
[C---:B------:R-:W-:Y:S02]  /*3760*/  ISETP.GE.U32.AND P1, PT, R46.reuse, 0x7f800000, PT ;  /* 0x7f8000002e00780c */ /* 0x040fe40003f26070 */
[----:B------:R-:W-:Y:S02]  /*3770*/  LOP3.LUT R3, R3, 0xff800000, RZ, 0xc0, !PT ;  /* 0xff80000003037812 */ /* 0x000fe400078ec0ff */
[----:B------:R-:W-:-:S03]  /*3780*/  FSETP.NEU.AND P2, PT, R46, RZ, PT ;  /* 0x000000ff2e00720b */ /* 0x000fc60003f4d000 */
[----:B------:R-:W-:Y:S01]  /*3790*/  IMAD.IADD R4, R46, 0x1, -R3 ;  /* 0x000000012e047824 */ /* 0x000fe200078e0a03 */
[----:B------:R0:W1:Y:S03]  /*37a0*/  LDSM.16.M88 R39, [R44+UR9] ;  /* 0x000000092c27783b */ /* 0x0000660008000000 */
[----:B------:R-:W-:-:S04]  /*37b0*/  FADD R42, R4, -1 ;  /* 0xbf800000042a7421 */ /* 0x000fc80000000000 */
[----:B------:R-:W-:Y:S01]  /*37c0*/  FFMA.FTZ R5, R42, R5, -0.16845393180847167969 ;  /* 0xbe2c7f302a057423 */ /* 0x000fe20000010005 */
[----:B0-----:R-:W-:-:S03]  /*37d0*/  LOP3.LUT R44, R43, 0x1f, R0, 0xf8, !PT ;  /* 0x0000001f2b2c7812 */ /* 0x001fc600078ef800 */
[----:B------:R-:W-:Y:S01]  /*37e0*/  FFMA.FTZ R5, R42, R5, 0.1716887056827545166 ;  /* 0x3e2fcf2a2a057423 */ /* 0x000fe20000010005 */
[----:B------:R-:W-:-:S03]  /*37f0*/  SHF.R.U32.HI R0, RZ, 0x1, R0 ;  /* 0x00000001ff007819 */ /* 0x000fc60000011600 */
[----:B------:R-:W-:-:S04]  /*3800*/  FFMA.FTZ R5, R42, R5, -0.17900948226451873779 ;  /* 0xbe374e432a057423 */ /* 0x000fc80000010005 */
[----:B------:R-:W-:-:S04]  /*3810*/  FFMA.FTZ R5, R42, R5, 0.20512372255325317383 ;  /* 0x3e520bf42a057423 */ /* 0x000fc80000010005 */
[----:B------:R-:W-:-:S04]  /*3820*/  FFMA.FTZ R5, R42, R5, -0.24046532809734344482 ;  /* 0xbe763c8b2a057423 */ /* 0x000fc80000010005 */
[C---:B------:R-:W-:Y:S02]  /*3830*/  FFMA.FTZ R41, R42.reuse, R5, 0.28857114911079406738 ;  /* 0x3e93bf992a297423 */ /* 0x040fe40000010005 */
[----:B------:R-:W0:Y:S01]  /*3840*/  LDTM.x32 R4, tmem[UR10] ;  /* 0x0000000a000479ee */ /* 0x000e2200082c0000 */
[----:B------:R-:W-:Y:S01]  /*3850*/  NOP ;  /* 0x0000000000007918 */ /* 0x000fe20000000000 */
[----:B------:R-:W-:-:S04]  /*3860*/  FFMA.FTZ R41, R42, R41, -0.36067417263984680176 ;  /* 0xbeb8aa492a297423 */ /* 0x000fc80000010029 */
[----:B------:R-:W-:-:S04]  /*3870*/  FFMA.FTZ R41, R42, R41, 0.48089820146560668945 ;  /* 0x3ef6384a2a297423 */ /* 0x000fc80000010029 */
[C---:B------:R-:W-:Y:S01]  /*3880*/  FFMA.FTZ R41, R42.reuse, R41, -0.72134751081466674805 ;  /* 0xbf38aa3b2a297423 */ /* 0x040fe20000010029 */
[----:B0-----:R-:W-:Y:S01]  /*3890*/  BAR.SYNC.DEFER_BLOCKING 0x0 ;  /* 0x0000000000007b1d */ /* 0x001fe20000010000 */
[C---:B-1----:R-:W-:Y:S02]  /*38a0*/  FSETP.GT.AND P0, PT, |R39|.reuse, 8.50705917302346158658e+37, PT ;  /* 0x7e8000002700780b */ /* 0x042fe40003f04200 */
[C---:B------:R-:W-:Y:S01]  /*38b0*/  FMUL R43, R42.reuse, R41 ;  /* 0x000000292a2b7220 */ /* 0x040fe20000400000 */
[----:B------:R-:W-:Y:S02]  /*38c0*/  FSETP.GEU.AND P3, PT, |R39|, 1.175494350822287508e-38, PT ;  /* 0x008000002700780b */ /* 0x000fe40003f6e200 */
[----:B------:R-:W-:Y:S01]  /*38d0*/  I2FP.F32.S32 R41, R3 ;  /* 0x0000000300297245 */ /* 0x000fe20000201400 */
[----:B------:R-:W-:Y:S01]  /*38e0*/  FMUL R43, R42, R43 ;  /* 0x0000002b2a2b7220 */ /* 0x000fe20000400000 */
[----:B------:R-:W-:-:S03]  /*38f0*/  IMAD.SHL.U32 R3, R44, 0x10, RZ ;  /* 0x000000102c037824 */ /* 0x000fc600078e00ff */
[----:B------:R-:W-:Y:S01]  /*3900*/  FFMA.FTZ R40, R41, 1.1920928955078125e-07, R40 ;  /* 0x3400000029287823 */ /* 0x000fe20000010028 */
[----:B------:R-:W-:Y:S01]  /*3910*/  FFMA.FTZ R43, R42, 1.4426950216293334961, R43 ;  /* 0x3fb8aa3b2a2b7823 */ /* 0x000fe2000001002b */
[----:B------:R-:W-:Y:S01]  /*3920*/  LOP3.LUT R45, R3, 0x1b0, RZ, 0xc0, !PT ;  /* 0x000001b0032d7812 */ /* 0x000fe200078ec0ff */
[----:B------:R-:W-:Y:S01]  /*3930*/  @P0 FMUL R39, R39, 0.25 ;  /* 0x3e80000027270820 */ /* 0x000fe20000400000 */
[----:B------:R-:W-:Y:S01]  /*3940*/  @P0 FMUL R6, R6, 0.25 ;  /* 0x3e80000006060820 */ /* 0x000fe20000400000 */
[----:B------:R-:W-:Y:S01]  /*3950*/  @P0 FMUL R5, R5, 0.25 ;  /* 0x3e80000005050820 */ /* 0x000fe20000400000 */
[----:B------:R-:W-:Y:S01]  /*3960*/  @P0 FMUL R7, R7, 0.25 ;  /* 0x3e80000007070820 */ /* 0x000fe20000400000 */
[----:B------:R-:W-:Y:S01]  /*3970*/  @!P3 FMUL R39, R39, 16777216 ;  /* 0x4b8000002727b820 */ /* 0x000fe20000400000 */
[----:B------:R-:W-:Y:S01]  /*3980*/  @P0 FMUL R8, R8, 0.25 ;  /* 0x3e80000008080820 */ /* 0x000fe20000400000 */
[----:B------:R-:W-:Y:S01]  /*3990*/  @P0 FMUL R10, R10, 0.25 ;  /* 0x3e8000000a0a0820 */ /* 0x000fe20000400000 */
[----:B------:R-:W-:Y:S01]  /*39a0*/  @!P3 FMUL R6, R6, 16777216 ;  /* 0x4b8000000606b820 */ /* 0x000fe20000400000 */
[----:B------:R-:W-:Y:S01]  /*39b0*/  @!P3 FMUL R5, R5, 16777216 ;  /* 0x4b8000000505b820 */ /* 0x000fe20000400000 */
[----:B------:R-:W-:Y:S01]  /*39c0*/  @!P3 FMUL R7, R7, 16777216 ;  /* 0x4b8000000707b820 */ /* 0x000fe20000400000 */
[----:B------:R-:W0:Y:S01]  /*39d0*/  MUFU.RCP R39, R39 ;  /* 0x0000002700277308 */ /* 0x000e220000001000 */
[----:B------:R-:W-:Y:S01]  /*39e0*/  @!P3 FMUL R8, R8, 16777216 ;  /* 0x4b8000000808b820 */ /* 0x000fe20000400000 */
[----:B------:R-:W-:Y:S01]  /*39f0*/  @!P3 FMUL R10, R10, 16777216 ;  /* 0x4b8000000a0ab820 */ /* 0x000fe20000400000 */
[----:B------:R-:W-:Y:S01]  /*3a00*/  @P0 FMUL R9, R9, 0.25 ;  /* 0x3e80000009090820 */ /* 0x000fe20000400000 */
        /* <DEDUP_REMOVED lines=10> */
[----:B------:R-:W-:Y:S01]  /*3ab0*/  @!P3 FMUL R9, R9, 16777216 ;  /* 0x4b8000000909b820 */ /* 0x000fe20000400000 */
[----:B------:R-:W-:Y:S01]  /*3ac0*/  @!P3 FMUL R11, R11, 16777216 ;  /* 0x4b8000000b0bb820 */ /* 0x000fe20000400000 */
[----:B------:R-:W-:Y:S01]  /*3ad0*/  @!P3 FMUL R12, R12, 16777216 ;  /* 0x4b8000000c0cb820 */ /* 0x000fe20000400000 */
[C---:B0-----:R-:W-:Y:S01]  /*3ae0*/  FMUL R41, R39.reuse, R6 ;  /* 0x0000000627297220 */ /* 0x041fe20000400000 */
[C---:B------:R-:W-:Y:S01]  /*3af0*/  FMUL R5, R39.reuse, R5 ;  /* 0x0000000527057220 */ /* 0x040fe20000400000 */
[C---:B------:R-:W-:Y:S01]  /*3b00*/  FMUL R6, R39.reuse, R7 ;  /* 0x0000000727067220 */ /* 0x040fe20000400000 */
[C---:B------:R-:W-:Y:S01]  /*3b10*/  FMUL R7, R39.reuse, R8 ;  /* 0x0000000827077220 */ /* 0x040fe20000400000 */
[----:B------:R-:W-:Y:S01]  /*3b20*/  FMUL R10, R39, R10 ;  /* 0x0000000a270a7220 */ /* 0x000fe20000400000 */
[----:B------:R-:W-:Y:S01]  /*3b30*/  @!P3 FMUL R13, R13, 16777216 ;  /* 0x4b8000000d0db820 */ /* 0x000fe20000400000 */
[----:B------:R-:W-:Y:S01]  /*3b40*/  @!P3 FMUL R14, R14, 16777216 ;  /* 0x4b8000000e0eb820 */ /* 0x000fe20000400000 */
[----:B------:R-:W-:Y:S01]  /*3b50*/  @!P3 FMUL R17, R17, 16777216 ;  /* 0x4b8000001111b820 */ /* 0x000fe20000400000 */
[----:B------:R-:W-:Y:S01]  /*3b60*/  @!P3 FMUL R4, R4, 16777216 ;  /* 0x4b8000000404b820 */ /* 0x000fe20000400000 */
[----:B------:R-:W-:Y:S01]  /*3b70*/  @!P3 FMUL R15, R15, 16777216 ;  /* 0x4b8000000f0fb820 */ /* 0x000fe20000400000 */
[----:B------:R-:W-:Y:S01]  /*3b80*/  @!P3 FMUL R16, R16, 16777216 ;  /* 0x4b8000001010b820 */ /* 0x000fe20000400000 */
[----:B------:R-:W-:Y:S01]  /*3b90*/  @!P3 FMUL R18, R18, 16777216 ;  /* 0x4b8000001212b820 */ /* 0x000fe20000400000 */
[----:B------:R-:W-:Y:S01]  /*3ba0*/  @!P3 FMUL R19, R19, 16777216 ;  /* 0x4b8000001313b820 */ /* 0x000fe20000400000 */
[----:B------:R-:W-:Y:S01]  /*3bb0*/  F2FP.F16.F32.PACK_AB R8, R6, R5 ;  /* 0x000000050608723e */ /* 0x000fe200000000ff */
[C---:B------:R-:W-:Y:S01]  /*3bc0*/  FMUL R9, R39.reuse, R9 ;  /* 0x0000000927097220 */ /* 0x040fe20000400000 */
[----:B------:R-:W-:Y:S01]  /*3bd0*/  F2FP.F16.F32.PACK_AB R5, R10, R7 ;  /* 0x000000070a05723e */ /* 0x000fe200000000ff */
[C---:B------:R-:W-:Y:S01]  /*3be0*/  FMUL R6, R39.reuse, R11 ;  /* 0x0000000b27067220 */ /* 0x040fe20000400000 */
[C---:B------:R-:W-:Y:S01]  /*3bf0*/  FMUL R12, R39.reuse, R12 ;  /* 0x0000000c270c7220 */ /* 0x040fe20000400000 */
[C---:B------:R-:W-:Y:S01]  /*3c00*/  FMUL R10, R39.reuse, R13 ;  /* 0x0000000d270a7220 */ /* 0x040fe20000400000 */
[C---:B------:R-:W-:Y:S01]  /*3c10*/  FMUL R7, R39.reuse, R14 ;  /* 0x0000000e27077220 */ /* 0x040fe20000400000 */
[C---:B------:R-:W-:Y:S01]  /*3c20*/  FMUL R4, R39.reuse, R4 ;  /* 0x0000000427047220 */ /* 0x040fe20000400000 */
[----:B------:R-:W-:Y:S01]  /*3c30*/  FADD R40, R40, R43 ;  /* 0x0000002b28287221 */ /* 0x000fe20000000000 */
[C---:B------:R-:W-:Y:S01]  /*3c40*/  FMUL R15, R39.reuse, R15 ;  /* 0x0000000f270f7220 */ /* 0x040fe20000400000 */
[C---:B------:R-:W-:Y:S01]  /*3c50*/  FMUL R16, R39.reuse, R16 ;  /* 0x0000001027107220 */ /* 0x040fe20000400000 */
[C---:B------:R-:W-:Y:S01]  /*3c60*/  FMUL R11, R39.reuse, R17 ;  /* 0x00000011270b7220 */ /* 0x040fe20000400000 */
[C---:B------:R-:W-:Y:S01]  /*3c70*/  FMUL R13, R39.reuse, R18 ;  /* 0x00000012270d7220 */ /* 0x040fe20000400000 */
[----:B------:R-:W-:Y:S01]  /*3c80*/  FMUL R14, R39, R19 ;  /* 0x00000013270e7220 */ /* 0x000fe20000400000 */
[----:B------:R-:W0:Y:S01]  /*3c90*/  LDC R17, c[0x0][0x3e8] ;  /* 0x0000fa00ff117b82 */ /* 0x000e220000000800 */
[----:B------:R-:W-:Y:S01]  /*3ca0*/  F2FP.F16.F32.PACK_AB R9, R6, R9 ;  /* 0x000000090609723e */ /* 0x000fe200000000ff */
[----:B------:R-:W-:Y:S01]  /*3cb0*/  @P0 FMUL R24, R24, 0.25 ;  /* 0x3e80000018180820 */ /* 0x000fe20000400000 */
[----:B------:R-:W-:Y:S01]  /*3cc0*/  F2FP.F16.F32.PACK_AB R6, R7, R12 ;  /* 0x0000000c0706723e */ /* 0x000fe200000000ff */
[----:B------:R-:W-:Y:S01]  /*3cd0*/  @P0 FMUL R26, R26, 0.25 ;  /* 0x3e8000001a1a0820 */ /* 0x000fe20000400000 */
[----:B------:R-:W-:Y:S01]  /*3ce0*/  F2FP.F16.F32.PACK_AB R4, R41, R4 ;  /* 0x000000042904723e */ /* 0x000fe200000000ff */
[----:B------:R-:W-:Y:S01]  /*3cf0*/  @P0 FMUL R20, R20, 0.25 ;  /* 0x3e80000014140820 */ /* 0x000fe20000400000 */
[----:B------:R-:W-:Y:S01]  /*3d00*/  F2FP.F16.F32.PACK_AB R10, R15, R10 ;  /* 0x0000000a0f0a723e */ /* 0x000fe200000000ff */
[----:B------:R-:W1:Y:S01]  /*3d10*/  LDC.64 R42, c[0x0][0x398] ;  /* 0x0000e600ff2a7b82 */ /* 0x000e620000000a00 */
[----:B------:R-:W-:Y:S01]  /*3d20*/  F2FP.F16.F32.PACK_AB R7, R13, R16 ;  /* 0x000000100d07723e */ /* 0x000fe200000000ff */
[----:B------:R-:W-:Y:S01]  /*3d30*/  IMAD R16, R37, UR5, RZ ;  /* 0x0000000525107c24 */ /* 0x000fe2000f8e02ff */
[----:B------:R-:W-:Y:S01]  /*3d40*/  F2FP.F16.F32.PACK_AB R11, R14, R11 ;  /* 0x0000000b0e0b723e */ /* 0x000fe200000000ff */
[----:B------:R-:W-:Y:S01]  /*3d50*/  @P0 FMUL R21, R21, 0.25 ;  /* 0x3e80000015150820 */ /* 0x000fe20000400000 */
[----:B------:R-:W-:Y:S01]  /*3d60*/  @P0 FMUL R25, R25, 0.25 ;  /* 0x3e80000019190820 */ /* 0x000fe20000400000 */
[----:B------:R2:W-:Y:S01]  /*3d70*/  STS.128 [R38], R4 ;  /* 0x0000000426007388 */ /* 0x0005e20000000c00 */
[----:B------:R-:W-:Y:S01]  /*3d80*/  @P0 FMUL R27, R27, 0.25 ;  /* 0x3e8000001b1b0820 */ /* 0x000fe20000400000 */
[----:B------:R-:W-:-:S02]  /*3d90*/  @P1 IMAD.MOV.U32 R13, RZ, RZ, 0x7f800000 ;  /* 0x7f800000ff0d1424 */ /* 0x000fc400078e00ff */
[----:B------:R-:W-:Y:S01]  /*3da0*/  @P0 FMUL R23, R23, 0.25 ;  /* 0x3e80000017170820 */ /* 0x000fe20000400000 */
[----:B------:R3:W-:Y:S01]  /*3db0*/  STS.128 [R38+0x800], R8 ;  /* 0x0008000826007388 */ /* 0x0007e20000000c00 */
[----:B------:R-:W-:Y:S01]  /*3dc0*/  @P0 FMUL R28, R28, 0.25 ;  /* 0x3e8000001c1c0820 */ /* 0x000fe20000400000 */
[----:B------:R-:W-:Y:S01]  /*3dd0*/  @P0 FMUL R30, R30, 0.25 ;  /* 0x3e8000001e1e0820 */ /* 0x000fe20000400000 */
[----:B------:R-:W-:Y:S01]  /*3de0*/  @!P3 FMUL R24, R24, 16777216 ;  /* 0x4b8000001818b820 */ /* 0x000fe20000400000 */
[----:B------:R-:W-:Y:S01]  /*3df0*/  @!P3 FMUL R26, R26, 16777216 ;  /* 0x4b8000001a1ab820 */ /* 0x000fe20000400000 */
[----:B------:R-:W-:Y:S01]  /*3e00*/  @P0 FMUL R33, R33, 0.25 ;  /* 0x3e80000021210820 */ /* 0x000fe20000400000 */
[----:B------:R-:W-:Y:S01]  /*3e10*/  @P0 FMUL R35, R35, 0.25 ;  /* 0x3e80000023230820 */ /* 0x000fe20000400000 */
[----:B------:R-:W-:Y:S01]  /*3e20*/  @!P3 FMUL R20, R20, 16777216 ;  /* 0x4b8000001414b820 */ /* 0x000fe20000400000 */
[----:B------:R-:W-:Y:S01]  /*3e30*/  @!P3 FMUL R21, R21, 16777216 ;  /* 0x4b8000001515b820 */ /* 0x000fe20000400000 */
[----:B------:R-:W-:Y:S01]  /*3e40*/  UIMAD.WIDE UR4, UR4, 0x2, URZ ;  /* 0x00000002040478a5 */ /* 0x000fe2000f8e02ff */
[----:B------:R-:W-:Y:S01]  /*3e50*/  @!P3 FMUL R25, R25, 16777216 ;  /* 0x4b8000001919b820 */ /* 0x000fe20000400000 */
[----:B------:R-:W-:Y:S01]  /*3e60*/  @!P3 FMUL R27, R27, 16777216 ;  /* 0x4b8000001b1bb820 */ /* 0x000fe20000400000 */
[----:B--2---:R-:W-:-:S02]  /*3e70*/  IMAD.SHL.U32 R5, R16, 0x2, RZ ;  /* 0x0000000210057824 */ /* 0x004fc400078e00ff */
[----:B------:R-:W-:Y:S01]  /*3e80*/  @P1 FFMA.FTZ R40, R46, R13, +INF ;  /* 0x7f8000002e281423 */ /* 0x000fe2000001000d */
        /* <DEDUP_REMOVED lines=8> */
[C---:B------:R-:W-:Y:S01]  /*3f10*/  FMUL R24, R39.reuse, R24 ;  /* 0x0000001827187220 */ /* 0x040fe20000400000 */
[----:B---3--:R-:W-:Y:S01]  /*3f20*/  FMUL R11, R39, R26 ;  /* 0x0000001a270b7220 */ /* 0x008fe20000400000 */
[----:B------:R-:W-:-:S04]  /*3f30*/  IMAD.HI R18, R16, 0x2, RZ ;  /* 0x0000000210127827 */ /* 0x000fc800078e02ff */
[----:B------:R-:W-:Y:S01]  /*3f40*/  @!P3 FMUL R33, R33, 16777216 ;  /* 0x4b8000002121b820 */ /* 0x000fe20000400000 */
[----:B------:R-:W-:Y:S01]  /*3f50*/  @!P3 FMUL R35, R35, 16777216 ;  /* 0x4b8000002323b820 */ /* 0x000fe20000400000 */
[----:B------:R-:W-:Y:S01]  /*3f60*/  FMUL R4, R39, R20 ;  /* 0x0000001427047220 */ /* 0x000fe20000400000 */
[----:B-1----:R-:W-:Y:S01]  /*3f70*/  IADD3 R16, P0, P1, R5, UR6, R42 ;  /* 0x0000000605107c10 */ /* 0x002fe2000f91e02a */
[----:B0-----:R-:W-:Y:S02]  /*3f80*/  IMAD R9, R36, R17, RZ ;  /* 0x0000001124097224 */ /* 0x001fe400078e02ff */
[C---:B------:R-:W-:Y:S01]  /*3f90*/  FMUL R20, R39.reuse, R21 ;  /* 0x0000001527147220 */ /* 0x040fe20000400000 */
[C---:B------:R-:W-:Y:S01]  /*3fa0*/  FMUL R21, R39.reuse, R25 ;  /* 0x0000001927157220 */ /* 0x040fe20000400000 */
[C---:B------:R-:W-:Y:S01]  /*3fb0*/  FMUL R6, R39.reuse, R27 ;  /* 0x0000001b27067220 */ /* 0x040fe20000400000 */
[C---:B------:R-:W-:Y:S01]  /*3fc0*/  FMUL R23, R39.reuse, R23 ;  /* 0x0000001727177220 */ /* 0x040fe20000400000 */
[C---:B------:R-:W-:Y:S01]  /*3fd0*/  FMUL R28, R39.reuse, R28 ;  /* 0x0000001c271c7220 */ /* 0x040fe20000400000 */
[C---:B------:R-:W-:Y:S01]  /*3fe0*/  FMUL R25, R39.reuse, R30 ;  /* 0x0000001e27197220 */ /* 0x040fe20000400000 */
[C---:B------:R-:W-:Y:S01]  /*3ff0*/  FMUL R33, R39.reuse, R33 ;  /* 0x0000002127217220 */ /* 0x040fe20000400000 */
[----:B------:R-:W-:Y:S01]  /*4000*/  FMUL R8, R39, R35 ;  /* 0x0000002327087220 */ /* 0x000fe20000400000 */
[----:B------:R-:W-:Y:S01]  /*4010*/  IADD3.X R18, PT, PT, R18, UR5, R43, P0, P1 ;  /* 0x0000000512127c10 */ /* 0x000fe200087e242b */
[----:B------:R-:W-:Y:S01]  /*4020*/  IMAD R27, R17, 0x2, R9 ;  /* 0x00000002111b7824 */ /* 0x000fe200078e0209 */
[----:B------:R-:W-:Y:S01]  /*4030*/  F2FP.F16.F32.PACK_AB R5, R11, R24 ;  /* 0x000000180b05723e */ /* 0x000fe200000000ff */
[----:B------:R-:W-:Y:S01]  /*4040*/  @!P3 FMUL R22, R22, 16777216 ;  /* 0x4b8000001616b820 */ /* 0x000fe20000400000 */
[----:B------:R-:W-:Y:S01]  /*4050*/  LEA R19, R2, UR9, 0x4 ;  /* 0x0000000902137c11 */ /* 0x000fe2000f8e20ff */
[----:B------:R-:W-:Y:S01]  /*4060*/  BAR.SYNC.DEFER_BLOCKING 0x0 ;  /* 0x0000000000007b1d */ /* 0x000fe20000010000 */
[----:B------:R-:W-:Y:S01]  /*4070*/  LEA R24, P0, R9, R16, 0x1 ;  /* 0x0000001009187211 */ /* 0x000fe200078008ff */
[----:B------:R-:W-:Y:S01]  /*4080*/  @!P3 FMUL R29, R29, 16777216 ;  /* 0x4b8000001d1db820 */ /* 0x000fe20000400000 */
[----:B------:R-:W-:Y:S01]  /*4090*/  F2FP.F16.F32.PACK_AB R21, R6, R21 ;  /* 0x000000150615723e */ /* 0x000fe200000000ff */
[----:B------:R-:W-:Y:S01]  /*40a0*/  @!P3 FMUL R31, R31, 16777216 ;  /* 0x4b8000001f1fb820 */ /* 0x000fe20000400000 */
[----:B------:R-:W-:Y:S01]  /*40b0*/  F2FP.F16.F32.PACK_AB R20, R23, R20 ;  /* 0x000000141714723e */ /* 0x000fe200000000ff */
[----:B------:R-:W-:Y:S01]  /*40c0*/  FMUL R7, R39, R22 ;  /* 0x0000001627077220 */ /* 0x000fe20000400000 */
[----:B------:R-:W-:Y:S01]  /*40d0*/  F2FP.F16.F32.PACK_AB R6, R25, R28 ;  /* 0x0000001c1906723e */ /* 0x000fe200000000ff */
[C---:B------:R-:W-:Y:S01]  /*40e0*/  FMUL R22, R39.reuse, R29 ;  /* 0x0000001d27167220 */ /* 0x040fe20000400000 */
[----:B------:R-:W-:Y:S01]  /*40f0*/  F2FP.F16.F32.PACK_AB R23, R8, R33 ;  /* 0x000000210817723e */ /* 0x000fe200000000ff */
[----:B------:R-:W-:Y:S01]  /*4100*/  FMUL R31, R39, R31 ;  /* 0x0000001f271f7220 */ /* 0x000fe20000400000 */
[----:B------:R-:W-:Y:S01]  /*4110*/  LEA.HI.X.SX32 R25, R9, R18, 0x1, P0 ;  /* 0x0000001209197211 */ /* 0x000fe200000f0eff */
[----:B------:R-:W-:-:S02]  /*4120*/  IMAD R29, R17, 0x2, R27 ;  /* 0x00000002111d7824 */ /* 0x000fc400078e021b */
[----:B------:R-:W-:Y:S01]  /*4130*/  @!P3 FMUL R32, R32, 16777216 ;  /* 0x4b8000002020b820 */ /* 0x000fe20000400000 */
[----:B------:R-:W-:Y:S01]  /*4140*/  @!P3 FMUL R34, R34, 16777216 ;  /* 0x4b8000002222b820 */ /* 0x000fe20000400000 */
[----:B------:R-:W-:Y:S01]  /*4150*/  F2FP.F16.F32.PACK_AB R22, R31, R22 ;  /* 0x000000161f16723e */ /* 0x000fe200000000ff */
[----:B------:R-:W-:Y:S02]  /*4160*/  IMAD R31, R17, 0x2, R29 ;  /* 0x00000002111f7824 */ /* 0x000fe400078e021d */
[C---:B------:R-:W-:Y:S01]  /*4170*/  FMUL R32, R39.reuse, R32 ;  /* 0x0000002027207220 */ /* 0x040fe20000400000 */
[----:B------:R-:W-:Y:S01]  /*4180*/  FMUL R41, R39, R34 ;  /* 0x0000002227297220 */ /* 0x000fe20000400000 */
[----:B------:R-:W-:Y:S01]  /*4190*/  F2FP.F16.F32.PACK_AB R4, R7, R4 ;  /* 0x000000040704723e */ /* 0x000fe200000000ff */
[----:B------:R-:W0:Y:S01]  /*41a0*/  LDCU UR4, c[0x0][0x3ec] ;  /* 0x00007d80ff0477ac */ /* 0x000e220008000800 */
[----:B------:R-:W-:Y:S02]  /*41b0*/  LEA R33, R17, R31, 0x1 ;  /* 0x0000001f11217211 */ /* 0x000fe400078e08ff */
[----:B------:R-:W-:Y:S01]  /*41c0*/  F2FP.F16.F32.PACK_AB R7, R41, R32 ;  /* 0x000000202907723e */ /* 0x000fe200000000ff */
[----:B------:R-:W1:Y:S01]  /*41d0*/  LDS.128 R12, [R19] ;  /* 0x00000000130c7984 */ /* 0x000e620000000c00 */
[----:B------:R-:W-:Y:S01]  /*41e0*/  LEA R26, P0, R27, R16, 0x1 ;  /* 0x000000101b1a7211 */ /* 0x000fe200078008ff */
[----:B------:R-:W-:Y:S01]  /*41f0*/  IMAD R35, R17, 0x2, R33 ;  /* 0x0000000211237824 */ /* 0x000fe200078e0221 */
[----:B------:R-:W-:Y:S01]  /*4200*/  LOP3.LUT R0, R45, 0x40, R0, 0xf8, !PT ;  /* 0x000000402d007812 */ /* 0x000fe200078ef800 */
[----:B------:R-:W-:Y:S01]  /*4210*/  LDS.128 R8, [R19+0x1000] ;  /* 0x0010000013087984 */ /* 0x000fe20000000c00 */
[----:B------:R-:W-:Y:S01]  /*4220*/  LEA.HI.X.SX32 R27, R27, R18, 0x1, P0 ;  /* 0x000000121b1b7211 */ /* 0x000fe200000f0eff */
[----:B------:R-:W-:Y:S01]  /*4230*/  IMAD R39, R17, 0x2, R35 ;  /* 0x0000000211277824 */ /* 0x000fe200078e0223 */
[----:B------:R-:W-:Y:S01]  /*4240*/  BAR.SYNC.DEFER_BLOCKING 0x0 ;  /* 0x0000000000007b1d */ /* 0x000fe20000010000 */
[----:B------:R-:W-:-:S02]  /*4250*/  LEA R30, P0, R31, R16, 0x1 ;  /* 0x000000101f1e7211 */ /* 0x000fc400078008ff */
[----:B------:R-:W-:Y:S01]  /*4260*/  IMAD R41, R17, 0x2, R39 ;  /* 0x0000000211297824 */ /* 0x000fe200078e0227 */
[----:B------:R-:W-:Y:S02]  /*4270*/  LEA R28, P1, R29, R16, 0x1 ;  /* 0x000000101d1c7211 */ /* 0x000fe400078208ff */
[-C--:B------:R-:W-:Y:S01]  /*4280*/  LEA.HI.X.SX32 R31, R31, R18.reuse, 0x1, P0 ;  /* 0x000000121f1f7211 */ /* 0x080fe200000f0eff */
[----:B0-----:R-:W-:Y:S01]  /*4290*/  UIMAD UR4, UR8, UR4, URZ ;  /* 0x00000004080472a4 */ /* 0x001fe2000f8e02ff */
[----:B------:R-:W-:Y:S02]  /*42a0*/  LEA.HI.X.SX32 R29, R29, R18, 0x1, P1 ;  /* 0x000000121d1d7211 */ /* 0x000fe400008f0eff */
[----:B------:R-:W-:Y:S01]  /*42b0*/  FSEL R40, R40, -INF , P2 ;  /* 0xff80000028287808 */ /* 0x000fe20001000000 */
[----:B------:R-:W-:Y:S02]  /*42c0*/  USHF.L.U32 UR6, UR4, 0x2, URZ ;  /* 0x0000000204067899 */ /* 0x000fe400080006ff */
[----:B------:R-:W-:-:S02]  /*42d0*/  UIMAD.WIDE UR4, UR4, 0x4, URZ ;  /* 0x00000004040478a5 */ /* 0x000fc4000f8e02ff */
[----:B------:R-:W-:Y:S01]  /*42e0*/  FFMA R51, R40, 0.69314718246459960938, R51 ;  /* 0x3f31721828337823 */ /* 0x000fe20000000033 */
[----:B------:R-:W-:Y:S04]  /*42f0*/  STS.128 [R38], R4 ;  /* 0x0000000426007388 */ /* 0x000fe80000000c00 */
[----:B------:R0:W-:Y:S01]  /*4300*/  STS.128 [R38+0x800], R20 ;  /* 0x0008001426007388 */ /* 0x0001e20000000c00 */
[----:B------:R-:W-:Y:S01]  /*4310*/  BAR.SYNC.DEFER_BLOCKING 0x0 ;  /* 0x0000000000007b1d */ /* 0x000fe20000010000 */
[----:B0-----:R-:W-:Y:S01]  /*4320*/  IMAD R23, R17, 0x2, R41 ;  /* 0x0000000211177824 */ /* 0x001fe200078e0229 */
[----:B------:R-:W-:Y:S02]  /*4330*/  LEA R20, P0, R33, R16, 0x1 ;  /* 0x0000001021147211 */ /* 0x000fe400078008ff */
[----:B-1----:R-:W-:Y:S01]  /*4340*/  PRMT R22, R13, 0x7632, R22 ;  /* 0x000076320d167816 */ /* 0x002fe20000000016 */
[----:B------:R-:W-:Y:S01]  /*4350*/  IMAD R43, R17, 0x2, R23 ;  /* 0x00000002112b7824 */ /* 0x000fe200078e0217 */
[----:B------:R-:W-:-:S03]  /*4360*/  LEA.HI.X.SX32 R21, R33, R18, 0x1, P0 ;  /* 0x0000001221157211 */ /* 0x000fc600000f0eff */
[C---:B------:R-:W-:Y:S01]  /*4370*/  IMAD R45, R17.reuse, 0x2, R43 ;  /* 0x00000002112d7824 */ /* 0x040fe200078e022b */
[----:B------:R0:W-:Y:S04]  /*4380*/  STG.E.U16 desc[UR26][R24.64], R12 ;  /* 0x0000000c18007986 */ /* 0x0001e8000c10151a */
[----:B------:R-:W-:Y:S02]  /*4390*/  LEA R33, R17, R45, 0x1 ;  /* 0x0000002d11217211 */ /* 0x000fe400078e08ff */
[----:B------:R-:W-:Y:S01]  /*43a0*/  LEA R40, P2, R45, R16, 0x1 ;  /* 0x000000102d287211 */ /* 0x000fe200078408ff */
[----:B------:R-:W1:Y:S02]  /*43b0*/  LDS.128 R4, [R19] ;  /* 0x0000000013047984 */ /* 0x000e640000000c00 */
[----:B------:R-:W-:Y:S01]  /*43c0*/  IMAD R47, R17, 0x2, R33 ;  /* 0x00000002112f7824 */ /* 0x000fe200078e0221 */
[----:B0-----:R-:W-:-:S02]  /*43d0*/  PRMT R25, R12, 0x7632, R25 ;  /* 0x000076320c197816 */ /* 0x001fc40000000019 */
[----:B------:R-:W-:-:S03]  /*43e0*/  LEA R24, P0, R35, R16, 0x1 ;  /* 0x0000001023187211 */ /* 0x000fc600078008ff */
[----:B------:R0:W-:Y:S04]  /*43f0*/  STG.E.U16 desc[UR26][R26.64], R25 ;  /* 0x000000191a007986 */ /* 0x0001e8000c10151a */
[----:B------:R2:W-:Y:S04]  /*4400*/  STG.E.U16 desc[UR26][R28.64], R13 ;  /* 0x0000000d1c007986 */ /* 0x0005e8000c10151a */
[----:B------:R3:W-:Y:S01]  /*4410*/  STG.E.U16 desc[UR26][R30.64], R22 ;  /* 0x000000161e007986 */ /* 0x0007e2000c10151a */
[----:B0-----:R-:W-:-:S03]  /*4420*/  LEA.HI.X.SX32 R25, R35, R18, 0x1, P0 ;  /* 0x0000001223197211 */ /* 0x001fc600000f0eff */
[----:B------:R0:W-:Y:S01]  /*4430*/  STG.E.U16 desc[UR26][R20.64], R14 ;  /* 0x0000000e14007986 */ /* 0x0001e2000c10151a */
[----:B------:R-:W-:Y:S01]  /*4440*/  LEA R26, P0, R39, R16, 0x1 ;  /* 0x00000010271a7211 */ /* 0x000fe200078008ff */
[----:B--2---:R-:W-:Y:S01]  /*4450*/  IMAD R29, R17, 0x2, R47 ;  /* 0x00000002111d7824 */ /* 0x004fe200078e022f */
[----:B------:R-:W-:Y:S02]  /*4460*/  PRMT R13, R14, 0x7632, R13 ;  /* 0x000076320e0d7816 */ /* 0x000fe4000000000d */
[----:B------:R-:W-:Y:S01]  /*4470*/  LEA.HI.X.SX32 R27, R39, R18, 0x1, P0 ;  /* 0x00000012271b7211 */ /* 0x000fe200000f0eff */
[----:B------:R-:W-:Y:S01]  /*4480*/  IMAD R49, R17, 0x2, R29 ;  /* 0x0000000211317824 */ /* 0x000fe200078e021d */
[-C--:B------:R-:W-:Y:S01]  /*4490*/  LEA R12, P0, R41, R16.reuse, 0x1 ;  /* 0x00000010290c7211 */ /* 0x080fe200078008ff */
[----:B------:R2:W-:Y:S01]  /*44a0*/  STG.E.U16 desc[UR26][R24.64], R13 ;  /* 0x0000000d18007986 */ /* 0x0005e2000c10151a */
[----:B---3--:R-:W-:Y:S01]  /*44b0*/  LEA R22, P1, R43, R16, 0x1 ;  /* 0x000000102b167211 */ /* 0x008fe200078208ff */
[----:B------:R-:W-:Y:S01]  /*44c0*/  IMAD R53, R17, 0x2, R49 ;  /* 0x0000000211357824 */ /* 0x000fe200078e0231 */
[----:B0-----:R-:W-:Y:S01]  /*44d0*/  PRMT R14, R15, 0x7632, R14 ;  /* 0x000076320f0e7816 */ /* 0x001fe2000000000e */
[----:B------:R0:W-:Y:S01]  /*44e0*/  STG.E.U16 desc[UR26][R26.64], R15 ;  /* 0x0000000f1a007986 */ /* 0x0001e2000c10151a */
[----:B-1----:R-:W-:Y:S01]  /*44f0*/  PRMT R36, R4, 0x7632, R36 ;  /* 0x0000763204247816 */ /* 0x002fe20000000024 */
[----:B------:R-:W-:-:S04]  /*4500*/  IMAD R55, R17, 0x2, R53 ;  /* 0x0000000211377824 */ /* 0x000fc800078e0235 */
[----:B------:R-:W-:Y:S01]  /*4510*/  IMAD R57, R17, 0x2, R55 ;  /* 0x0000000211397824 */ /* 0x000fe200078e0237 */
[----:B--2---:R-:W-:Y:S02]  /*4520*/  LEA.HI.X.SX32 R13, R41, R18, 0x1, P0 ;  /* 0x00000012290d7211 */ /* 0x004fe400000f0eff */
[----:B------:R-:W-:Y:S02]  /*4530*/  LEA R20, P0, R23, R16, 0x1 ;  /* 0x0000001017147211 */ /* 0x000fe400078008ff */
[----:B------:R-:W-:Y:S01]  /*4540*/  LEA R59, R17, R57, 0x1 ;  /* 0x00000039113b7211 */ /* 0x000fe200078e08ff */
[----:B------:R-:W-:Y:S01]  /*4550*/  STG.E.U16 desc[UR26][R12.64], R14 ;  /* 0x0000000e0c007986 */ /* 0x000fe2000c10151a */
[-C--:B------:R-:W-:Y:S02]  /*4560*/  LEA.HI.X.SX32 R21, R23, R18.reuse, 0x1, P0 ;  /* 0x0000001217157211 */ /* 0x080fe400000f0eff */
[-C--:B------:R-:W-:Y:S01]  /*4570*/  LEA.HI.X.SX32 R23, R43, R18.reuse, 0x1, P1 ;  /* 0x000000122b177211 */ /* 0x080fe200008f0eff */
[----:B------:R-:W-:Y:S01]  /*4580*/  IMAD R43, R17, 0x2, R59 ;  /* 0x00000002112b7824 */ /* 0x000fe200078e023b */
[----:B------:R-:W-:Y:S01]  /*4590*/  LEA.HI.X.SX32 R41, R45, R18, 0x1, P2 ;  /* 0x000000122d297211 */ /* 0x000fe200010f0eff */
[----:B------:R1:W2:Y:S01]  /*45a0*/  LDS.128 R12, [R19+0x1000] ;  /* 0x00100000130c7984 */ /* 0x0002a20000000c00 */
[-C--:B------:R-:W-:Y:S01]  /*45b0*/  LEA R38, P1, R47, R16.reuse, 0x1 ;  /* 0x000000102f267211 */ /* 0x080fe200078208ff */
[----:B------:R-:W-:Y:S01]  /*45c0*/  IMAD R45, R17, 0x2, R43 ;  /* 0x00000002112d7824 */ /* 0x000fe200078e022b */
[----:B------:R-:W-:Y:S01]  /*45d0*/  LEA R32, P0, R33, R16, 0x1 ;  /* 0x0000001021207211 */ /* 0x000fe200078008ff */
[----:B------:R3:W-:Y:S01]  /*45e0*/  STG.E.U16 desc[UR26][R20.64], R4 ;  /* 0x0000000414007986 */ /* 0x0007e2000c10151a */
[-C--:B------:R-:W-:Y:S01]  /*45f0*/  LEA.HI.X.SX32 R39, R47, R18.reuse, 0x1, P1 ;  /* 0x000000122f277211 */ /* 0x080fe200008f0eff */
[----:B------:R-:W-:Y:S01]  /*4600*/  IMAD R47, R17, 0x2, R45 ;  /* 0x00000002112f7824 */ /* 0x000fe200078e022d */
[----:B------:R-:W-:Y:S01]  /*4610*/  LEA.HI.X.SX32 R33, R33, R18, 0x1, P0 ;  /* 0x0000001221217211 */ /* 0x000fe200000f0eff */
[----:B------:R4:W-:Y:S01]  /*4620*/  STG.E.U16 desc[UR26][R22.64], R36 ;  /* 0x0000002416007986 */ /* 0x0009e2000c10151a */
[-C--:B------:R-:W-:Y:S01]  /*4630*/  LEA R30, P0, R49, R16.reuse, 0x1 ;  /* 0x00000010311e7211 */ /* 0x080fe200078008ff */
[----:B------:R-:W-:Y:S01]  /*4640*/  IMAD R65, R17, 0x2, R47 ;  /* 0x0000000211417824 */ /* 0x000fe200078e022f */
[----:B------:R-:W-:Y:S01]  /*4650*/  LEA R24, P1, R53, R16, 0x1 ;  /* 0x0000001035187211 */ /* 0x000fe200078208ff */
[----:B------:R5:W-:Y:S01]  /*4660*/  STG.E.U16 desc[UR26][R40.64], R5 ;  /* 0x0000000528007986 */ /* 0x000be2000c10151a */
[-C--:B------:R-:W-:Y:S01]  /*4670*/  LEA.HI.X.SX32 R31, R49, R18.reuse, 0x1, P0 ;  /* 0x00000012311f7211 */ /* 0x080fe200000f0eff */
[----:B------:R-:W-:Y:S01]  /*4680*/  IMAD R49, R17, 0x2, R65 ;  /* 0x0000000211317824 */ /* 0x000fe200078e0241 */
[----:B------:R-:W-:-:S02]  /*4690*/  LEA.HI.X.SX32 R25, R53, R18, 0x1, P1 ;  /* 0x0000001235197211 */ /* 0x000fc400008f0eff */
[-C--:B0-----:R-:W-:Y:S01]  /*46a0*/  LEA R26, P0, R57, R16.reuse, 0x1 ;  /* 0x00000010391a7211 */ /* 0x081fe200078008ff */
[----:B------:R-:W-:Y:S01]  /*46b0*/  IMAD R53, R17, 0x2, R49 ;  /* 0x0000000211357824 */ /* 0x000fe200078e0231 */
[----:B------:R-:W-:Y:S02]  /*46c0*/  LEA R34, P2, R29, R16, 0x1 ;  /* 0x000000101d227211 */ /* 0x000fe400078408ff */
[----:B------:R-:W-:Y:S02]  /*46d0*/  LEA.HI.X.SX32 R27, R57, R18, 0x1, P0 ;  /* 0x00000012391b7211 */ /* 0x000fe400000f0eff */
[----:B------:R-:W-:Y:S02]  /*46e0*/  LEA R67, R17, R53, 0x1 ;  /* 0x0000003511437211 */ /* 0x000fe400078e08ff */
[----:B------:R-:W-:Y:S02]  /*46f0*/  LEA R56, P0, R43, R16, 0x1 ;  /* 0x000000102b387211 */ /* 0x000fe400078008ff */
[-C--:B------:R-:W-:Y:S01]  /*4700*/  LEA.HI.X.SX32 R35, R29, R18.reuse, 0x1, P2 ;  /* 0x000000121d237211 */ /* 0x080fe200010f0eff */
[----:B------:R-:W-:Y:S01]  /*4710*/  IMAD R69, R17, 0x2, R67 ;  /* 0x0000000211457824 */ /* 0x000fe200078e0243 */
[----:B------:R-:W-:-:S02]  /*4720*/  LEA.HI.X.SX32 R57, R43, R18, 0x1, P0 ;  /* 0x000000122b397211 */ /* 0x000fc400000f0eff */
[-C--:B------:R-:W-:Y:S01]  /*4730*/  LEA R28, P2, R55, R16.reuse, 0x1 ;  /* 0x00000010371c7211 */ /* 0x080fe200078408ff */
[----:B------:R-:W-:Y:S01]  /*4740*/  IMAD R43, R17, 0x2, R69 ;  /* 0x00000002112b7824 */ /* 0x000fe200078e0245 */
[----:B------:R-:W-:Y:S02]  /*4750*/  LEA R62, P1, R59, R16, 0x1 ;  /* 0x000000103b3e7211 */ /* 0x000fe400078208ff */
[-C--:B------:R-:W-:Y:S01]  /*4760*/  LEA.HI.X.SX32 R29, R55, R18.reuse, 0x1, P2 ;  /* 0x00000012371d7211 */ /* 0x080fe200010f0eff */
[----:B-1----:R-:W-:Y:S01]  /*4770*/  IMAD R19, R17, 0x2, R43 ;  /* 0x0000000211137824 */ /* 0x002fe200078e022b */
[----:B------:R-:W-:Y:S02]  /*4780*/  LEA.HI.X.SX32 R63, R59, R18, 0x1, P1 ;  /* 0x000000123b3f7211 */ /* 0x000fe400008f0eff */
[-C--:B------:R-:W-:Y:S01]  /*4790*/  LEA R60, P1, R45, R16.reuse, 0x1 ;  /* 0x000000102d3c7211 */ /* 0x080fe200078208ff */
[----:B------:R-:W-:Y:S01]  /*47a0*/  IMAD R71, R17, 0x2, R19 ;  /* 0x0000000211477824 */ /* 0x000fe200078e0213 */
[----:B------:R-:W-:-:S02]  /*47b0*/  LEA R58, P2, R47, R16, 0x1 ;  /* 0x000000102f3a7211 */ /* 0x000fc400078408ff */
[-C--:B------:R-:W-:Y:S01]  /*47c0*/  LEA.HI.X.SX32 R61, R45, R18.reuse, 0x1, P1 ;  /* 0x000000122d3d7211 */ /* 0x080fe200008f0eff */
[----:B------:R-:W-:Y:S01]  /*47d0*/  IMAD R73, R17, 0x2, R71 ;  /* 0x0000000211497824 */ /* 0x000fe200078e0247 */
[----:B------:R-:W-:Y:S02]  /*47e0*/  LEA.HI.X.SX32 R59, R47, R18, 0x1, P2 ;  /* 0x000000122f3b7211 */ /* 0x000fe400010f0eff */
[-C--:B------:R-:W-:Y:S01]  /*47f0*/  LEA R54, P0, R65, R16.reuse, 0x1 ;  /* 0x0000001041367211 */ /* 0x080fe200078008ff */
[----:B------:R-:W-:Y:S01]  /*4800*/  IMAD R17, R17, 0x2, R73 ;  /* 0x0000000211117824 */ /* 0x000fe200078e0249 */
[-C--:B------:R-:W-:Y:S02]  /*4810*/  LEA R46, P1, R49, R16.reuse, 0x1 ;  /* 0x00000010312e7211 */ /* 0x080fe400078208ff */
[----:B------:R-:W-:Y:S02]  /*4820*/  LEA R52, P2, R53, R16, 0x1 ;  /* 0x0000001035347211 */ /* 0x000fe400078408ff */
[----:B------:R-:W-:-:S02]  /*4830*/  LEA.HI.X.SX32 R55, R65, R18, 0x1, P0 ;  /* 0x0000001241377211 */ /* 0x000fc400000f0eff */
[-C--:B------:R-:W-:Y:S02]  /*4840*/  LEA.HI.X.SX32 R47, R49, R18.reuse, 0x1, P1 ;  /* 0x00000012312f7211 */ /* 0x080fe400008f0eff */
[----:B------:R-:W-:Y:S02]  /*4850*/  LEA.HI.X.SX32 R53, R53, R18, 0x1, P2 ;  /* 0x0000001235357211 */ /* 0x000fe400010f0eff */
[-C--:B------:R-:W-:Y:S02]  /*4860*/  LEA R48, P0, R67, R16.reuse, 0x1 ;  /* 0x0000001043307211 */ /* 0x080fe400078008ff */
[-C--:B------:R-:W-:Y:S02]  /*4870*/  LEA R44, P1, R69, R16.reuse, 0x1 ;  /* 0x00000010452c7211 */ /* 0x080fe400078208ff */
[----:B------:R-:W-:Y:S02]  /*4880*/  LEA R42, P2, R43, R16, 0x1 ;  /* 0x000000102b2a7211 */ /* 0x000fe400078408ff */
[----:B------:R-:W-:-:S02]  /*4890*/  LEA.HI.X.SX32 R49, R67, R18, 0x1, P0 ;  /* 0x0000001243317211 */ /* 0x000fc400000f0eff */
[-C--:B------:R-:W-:Y:S02]  /*48a0*/  LEA.HI.X.SX32 R45, R69, R18.reuse, 0x1, P1 ;  /* 0x00000012452d7211 */ /* 0x080fe400008f0eff */
[----:B------:R-:W-:Y:S02]  /*48b0*/  LEA.HI.X.SX32 R43, R43, R18, 0x1, P2 ;  /* 0x000000122b2b7211 */ /* 0x000fe400010f0eff */
[-C--:B------:R-:W-:Y:S02]  /*48c0*/  LEA R64, P0, R19, R16.reuse, 0x1 ;  /* 0x0000001013407211 */ /* 0x080fe400078008ff */
[-C--:B------:R-:W-:Y:S02]  /*48d0*/  LEA R66, P1, R71, R16.reuse, 0x1 ;  /* 0x0000001047427211 */ /* 0x080fe400078208ff */
[-C--:B------:R-:W-:Y:S02]  /*48e0*/  LEA R68, P2, R73, R16.reuse, 0x1 ;  /* 0x0000001049447211 */ /* 0x080fe400078408ff */
[----:B------:R-:W-:-:S02]  /*48f0*/  LEA R16, P3, R17, R16, 0x1 ;  /* 0x0000001011107211 */ /* 0x000fc400078608ff */
[-C--:B------:R-:W-:Y:S02]  /*4900*/  LEA.HI.X.SX32 R65, R19, R18.reuse, 0x1, P0 ;  /* 0x0000001213417211 */ /* 0x080fe400000f0eff */
[-C--:B------:R-:W-:Y:S02]  /*4910*/  LEA.HI.X.SX32 R67, R71, R18.reuse, 0x1, P1 ;  /* 0x0000001247437211 */ /* 0x080fe400008f0eff */
[-C--:B------:R-:W-:Y:S02]  /*4920*/  LEA.HI.X.SX32 R69, R73, R18.reuse, 0x1, P2 ;  /* 0x0000001249457211 */ /* 0x080fe400010f0eff */
[----:B------:R-:W-:Y:S02]  /*4930*/  LEA.HI.X.SX32 R17, R17, R18, 0x1, P3 ;  /* 0x0000001211117211 */ /* 0x000fe400018f0eff */
[----:B------:R-:W-:Y:S02]  /*4940*/  PRMT R18, R5, 0x7632, R18 ;  /* 0x0000763205127816 */ /* 0x000fe40000000012 */
[----:B------:R-:W-:-:S02]  /*4950*/  PRMT R19, R6, 0x7632, R19 ;  /* 0x0000763206137816 */ /* 0x000fc40000000013 */
[----:B---3--:R-:W-:Y:S01]  /*4960*/  PRMT R21, R7, 0x7632, R21 ;  /* 0x0000763207157816 */ /* 0x008fe20000000015 */
[----:B------:R2:W-:Y:S01]  /*4970*/  STG.E.U16 desc[UR26][R32.64], R18 ;  /* 0x0000001220007986 */ /* 0x0005e2000c10151a */
[----:B----4-:R-:W-:Y:S02]  /*4980*/  PRMT R23, R8, 0x7632, R23 ;  /* 0x0000763208177816 */ /* 0x010fe40000000017 */
[----:B------:R-:W-:Y:S01]  /*4990*/  PRMT R4, R9, 0x7632, R4 ;  /* 0x0000763209047816 */ /* 0x000fe20000000004 */
[----:B------:R-:W-:Y:S01]  /*49a0*/  STG.E.U16 desc[UR26][R38.64], R6 ;  /* 0x0000000626007986 */ /* 0x000fe2000c10151a */
[----:B-----5:R-:W-:Y:S02]  /*49b0*/  PRMT R5, R11, 0x7632, R5 ;  /* 0x000076320b057816 */ /* 0x020fe40000000005 */
[----:B------:R-:W-:Y:S01]  /*49c0*/  ISETP.GE.U32.AND P0, PT, R2, 0x80, PT ;  /* 0x000000800200780c */ /* 0x000fe20003f06070 */
[----:B------:R-:W-:Y:S04]  /*49d0*/  STG.E.U16 desc[UR26][R34.64], R19 ;  /* 0x0000001322007986 */ /* 0x000fe8000c10151a */
[----:B------:R0:W-:Y:S01]  /*49e0*/  STG.E.U16 desc[UR26][R30.64], R7 ;  /* 0x000000071e007986 */ /* 0x0001e2000c10151a */
[----:B--2---:R-:W-:-:S03]  /*49f0*/  PRMT R33, R14, 0x7632, R33 ;  /* 0x000076320e217816 */ /* 0x004fc60000000021 */
[----:B------:R1:W-:Y:S04]  /*4a00*/  STG.E.U16 desc[UR26][R24.64], R21 ;  /* 0x0000001518007986 */ /* 0x0003e8000c10151a */
[----:B------:R2:W-:Y:S04]  /*4a10*/  STG.E.U16 desc[UR26][R28.64], R8 ;  /* 0x000000081c007986 */ /* 0x0005e8000c10151a */
[----:B------:R-:W-:Y:S01]  /*4a20*/  STG.E.U16 desc[UR26][R26.64], R23 ;  /* 0x000000171a007986 */ /* 0x000fe2000c10151a */
[----:B0-----:R-:W0:Y:S03]  /*4a30*/  LDC.64 R6, c[0x0][0x3a0] ;  /* 0x0000e800ff067b82 */ /* 0x001e260000000a00 */
[----:B------:R-:W-:Y:S01]  /*4a40*/  STG.E.U16 desc[UR26][R62.64], R9 ;  /* 0x000000093e007986 */ /* 0x000fe2000c10151a */
[----:B-1----:R-:W-:-:S02]  /*4a50*/  PRMT R24, R12, 0x7632, R24 ;  /* 0x000076320c187816 */ /* 0x002fc40000000018 */
[----:B------:R-:W-:Y:S01]  /*4a60*/  PRMT R21, R13, 0x7632, R21 ;  /* 0x000076320d157816 */ /* 0x000fe20000000015 */
[----:B------:R1:W-:Y:S01]  /*4a70*/  STG.E.U16 desc[UR26][R56.64], R4 ;  /* 0x0000000438007986 */ /* 0x0003e2000c10151a */
[----:B--2---:R-:W-:Y:S02]  /*4a80*/  PRMT R29, R10, 0x7632, R29 ;  /* 0x000076320a1d7816 */ /* 0x004fe4000000001d */
[----:B------:R-:W-:Y:S01]  /*4a90*/  PRMT R8, R15, 0x7632, R8 ;  /* 0x000076320f087816 */ /* 0x000fe20000000008 */
[----:B------:R-:W-:Y:S04]  /*4aa0*/  STG.E.U16 desc[UR26][R60.64], R10 ;  /* 0x0000000a3c007986 */ /* 0x000fe8000c10151a */
[----:B------:R-:W-:Y:S04]  /*4ab0*/  STG.E.U16 desc[UR26][R58.64], R29 ;  /* 0x0000001d3a007986 */ /* 0x000fe8000c10151a */
[----:B------:R-:W-:Y:S01]  /*4ac0*/  STG.E.U16 desc[UR26][R54.64], R11 ;  /* 0x0000000b36007986 */ /* 0x000fe2000c10151a */
[----:B-1----:R-:W-:Y:S01]  /*4ad0*/  IADD3 R4, PT, PT, R0, UR9, RZ ;  /* 0x0000000900047c10 */ /* 0x002fe2000fffe0ff */
[----:B------:R-:W-:-:S02]  /*4ae0*/  IMAD.HI R0, R37, 0x4, RZ ;  /* 0x0000000425007827 */ /* 0x000fc400078e02ff */
[----:B------:R1:W-:Y:S04]  /*4af0*/  STG.E.U16 desc[UR26][R46.64], R5 ;  /* 0x000000052e007986 */ /* 0x0003e8000c10151a */
[----:B------:R-:W-:Y:S04]  /*4b00*/  STG.E.U16 desc[UR26][R52.64], R12 ;  /* 0x0000000c34007986 */ /* 0x000fe8000c10151a */
[----:B------:R-:W-:Y:S04]  /*4b10*/  STG.E.U16 desc[UR26][R48.64], R24 ;  /* 0x0000001830007986 */ /* 0x000fe8000c10151a */
[----:B------:R-:W-:Y:S01]  /*4b20*/  STG.E.U16 desc[UR26][R44.64], R13 ;  /* 0x0000000d2c007986 */ /* 0x000fe2000c10151a */
[----:B-1----:R-:W-:Y:S01]  /*4b30*/  LOP3.LUT R5, R3, 0x1f0, RZ, 0xc0, !PT ;  /* 0x000001f003057812 */ /* 0x002fe200078ec0ff */
[----:B------:R-:W-:-:S02]  /*4b40*/  IMAD.SHL.U32 R3, R37, 0x4, RZ ;  /* 0x0000000425037824 */ /* 0x000fc400078e00ff */
[----:B------:R-:W-:Y:S03]  /*4b50*/  STG.E.U16 desc[UR26][R42.64], R21 ;  /* 0x000000152a007986 */ /* 0x000fe6000c10151a */
[----:B0-----:R-:W-:Y:S01]  /*4b60*/  IADD3 R2, P1, P2, R3, UR6, R6 ;  /* 0x0000000603027c10 */ /* 0x001fe2000fa3e006 */
[----:B------:R-:W-:Y:S03]  /*4b70*/  STG.E.U16 desc[UR26][R64.64], R14 ;  /* 0x0000000e40007986 */ /* 0x000fe6000c10151a */
[----:B------:R-:W-:Y:S01]  /*4b80*/  IADD3.X R3, PT, PT, R0, UR5, R7, P1, P2 ;  /* 0x0000000500037c10 */ /* 0x000fe20008fe4407 */
[----:B------:R-:W-:Y:S04]  /*4b90*/  STG.E.U16 desc[UR26][R66.64], R33 ;  /* 0x0000002142007986 */ /* 0x000fe8000c10151a */
[----:B------:R-:W-:Y:S04]  /*4ba0*/  STG.E.U16 desc[UR26][R68.64], R15 ;  /* 0x0000000f44007986 */ /* 0x000fe8000c10151a */
[----:B------:R-:W-:Y:S01]  /*4bb0*/  STG.E.U16 desc[UR26][R16.64], R8 ;  /* 0x0000000810007986 */ /* 0x000fe2000c10151a */
[----:B------:R-:W-:Y:S06]  /*4bc0*/  BAR.SYNC.DEFER_BLOCKING 0x0 ;  /* 0x0000000000007b1d */ /* 0x000fec0000010000 */
[----:B------:R-:W-:Y:S02]  /*4bd0*/  STSM.16.M88 [R4], R51 ;  /* 0x0000003304007844 */ /* 0x000fe40000000000 */
[----:B------:R-:W-:Y:S06]  /*4be0*/  BAR.SYNC.DEFER_BLOCKING 0x0 ;  /* 0x0000000000007b1d */ /* 0x000fec0000010000 */
[----:B------:R-:W0:Y:S04]  /*4bf0*/  LDSM.16.M88 R5, [R5+UR9] ;  /* 0x000000090505783b */ /* 0x000e280008000000 */
[----:B0-----:R0:W-:Y:S01]  /*4c00*/  @!P0 STG.E desc[UR26][R2.64], R5 ;  /* 0x0000000502008986 */ /* 0x0011e2000c10191a */
[----:B------:R-:W-:Y:S06]  /*4c10*/  BAR.SYNC.DEFER_BLOCKING 0x0 ;  /* 0x0000000000007b1d */ /* 0x000fec0000010000 */
[----:B------:R-:W-:Y:S05]  /*4c20*/  @P5 BRA `(.L_x_22) ;  /* 0x0000000000a05947 */ /* 0x000fea0003800000 */
[----:B------:R-:W1:Y:S01]  /*4c30*/  S2UR UR5, SR_CgaCtaId ;  /* 0x00000000000579c3 */ /* 0x000e620000008800 */
[----:B------:R-:W-:Y:S01]  /*4c40*/  NOP ;  /* 0x0000000000007918 */ /* 0x000fe20000000000 */
[----:B------:R-:W-:Y:S01]  /*4c50*/  UMOV UR4, 0x50 ;  /* 0x0000005000047882 */ /* 0x000fe20000000000 */
[----:B------:R-:W-:Y:S02]  /*4c60*/  IMAD.U32 R0, RZ, RZ, UR33 ;  /* 0x00000021ff007e24 */ /* 0x000fe4000f8e00ff */
[----:B0-----:R-:W-:Y:S02]  /*4c70*/  IMAD.MOV.U32 R3, RZ, RZ, 0xf ;  /* 0x0000000fff037424 */ /* 0x001fe400078e00ff */
[----:B------:R-:W-:Y:S01]  /*4c80*/  IMAD.MOV.U32 R7, RZ, RZ, 0x1 ;  /* 0x00000001ff077424 */ /* 0x000fe200078e00ff */
[----:B------:R-:W-:-:S04]  /*4c90*/  LOP3.LUT R0, R0, 0xffff, RZ, 0xc0, !PT ;  /* 0x0000ffff00007812 */ /* 0x000fc800078ec0ff */
[----:B------:R-:W-:-:S05]  /*4ca0*/  SHF.R.U32.HI R0, RZ, 0x5, R0 ;  /* 0x00000005ff007819 */ /* 0x000fca0000011600 */
[----:B------:R-:W-:Y:S01]  /*4cb0*/  VIADD R2, R0, 0x10 ;  /* 0x0000001000027836 */ /* 0x000fe20000000000 */
[----:B------:R-:W-:Y:S01]  /*4cc0*/  SHF.L.U32 R0, R3, R0, RZ ;  /* 0x0000000003007219 */ /* 0x000fe200000006ff */
[----:B-1----:R-:W-:-:S03]  /*4cd0*/  ULEA UR6, UR5, UR4, 0x18 ;  /* 0x0000000405067291 */ /* 0x002fc6000f8ec0ff */
[----:B------:R-:W-:-:S04]  /*4ce0*/  SHF.L.U32 R3, R7, R2, RZ ;  /* 0x0000000207037219 */ /* 0x000fc800000006ff */
[----:B------:R-:W-:Y:S02]  /*4cf0*/  LOP3.LUT R0, R3, R0, RZ, 0xfc, !PT ;  /* 0x0000000003007212 */ /* 0x000fe400078efcff */
[----:B------:R-:W0:Y:S02]  /*4d00*/  LDS R5, [UR6] ;  /* 0x00000006ff057984 */ /* 0x000e240008000800 */
[C---:B------:R-:W-:Y:S02]  /*4d10*/  LOP3.LUT R2, R0.reuse, 0xffff, RZ, 0xc0, !PT ;  /* 0x0000ffff00027812 */ /* 0x040fe400078ec0ff */
[----:B0-----:R-:W-:-:S04]  /*4d20*/  LOP3.LUT R3, R0, 0xffff, R5, 0x80, !PT ;  /* 0x0000ffff00037812 */ /* 0x001fc800078e8005 */
[----:B------:R-:W-:-:S13]  /*4d30*/  ISETP.NE.AND P0, PT, R3, R2, PT ;  /* 0x000000020300720c */ /* 0x000fda0003f05270 */
[----:B------:R-:W-:Y:S05]  /*4d40*/  @P0 BRA `(.L_x_23) ;  /* 0x0000000000500947 */ /* 0x000fea0003800000 */
[----:B------:R-:W-:Y:S02]  /*4d50*/  SHF.R.U32.HI R5, RZ, 0x10, R5 ;  /* 0x00000010ff057819 */ /* 0x000fe40000011605 */
[----:B------:R-:W-:-:S04]  /*4d60*/  SHF.R.U32.HI R2, RZ, 0x10, R0 ;  /* 0x00000010ff027819 */ /* 0x000fc80000011600 */
[----:B------:R-:W-:-:S04]  /*4d70*/  LOP3.LUT R5, R5, R2, RZ, 0xc0, !PT ;  /* 0x0000000205057212 */ /* 0x000fc800078ec0ff */
[----:B------:R-:W-:-:S13]  /*4d80*/  ISETP.NE.AND P0, PT, R5, R2, PT ;  /* 0x000000020500720c */ /* 0x000fda0003f05270 */
[----:B------:R-:W-:Y:S05]  /*4d90*/  @P0 BRA `(.L_x_24) ;  /* 0x0000000000300947 */ /* 0x000fea0003800000 */
[----:B------:R-:W-:Y:S01]  /*4da0*/  R2UR UR4, R0 ;  /* 0x00000000000472ca */ /* 0x000fe200000e0000 */
[----:B------:R-:W-:Y:S01]  /*4db0*/  VOTEU.ANY UR5, UPT, PT ;  /* 0x0000000000057886 */ /* 0x000fe200038e0100 */
[----:B------:R-:W0:Y:S01]  /*4dc0*/  S2R R0, SR_LANEID ;  /* 0x0000000000007919 */ /* 0x000e220000000000 */
[----:B------:R-:W-:-:S10]  /*4dd0*/  UFLO.U32 UR5, UR5 ;  /* 0x00000005000572bd */ /* 0x000fd400080e0000 */
[----:B------:R-:W-:-:S06]  /*4de0*/  ULOP3.LUT UR4, URZ, UR4, URZ, 0x33, !UPT ;  /* 0x00000004ff047292 */ /* 0x000fcc000f8e33ff */
[----:B------:R-:W-:-:S04]  /*4df0*/  MOV R2, UR4 ;  /* 0x0000000400027c02 */ /* 0x000fc80008000f00 */
[----:B------:R-:W1:Y:S02]  /*4e00*/  REDUX UR7, R2 ;  /* 0x00000000020773c4 */ /* 0x000e640000000000 */
[----:B------:R2:W-:Y:S01]  /*4e10*/  UTCATOMSWS.AND URZ, UR4 ;  /* 0x0000000400ff79e3 */ /* 0x0005e20008000000 */
[----:B0-----:R-:W-:Y:S01]  /*4e20*/  ISETP.EQ.U32.AND P0, PT, R0, UR5, PT ;  /* 0x0000000500007c0c */ /* 0x001fe2000bf02070 */
[----:B-1----:R-:W-:-:S12]  /*4e30*/  IMAD.U32 R0, RZ, RZ, UR7 ;  /* 0x00000007ff007e24 */ /* 0x002fd8000f8e00ff */
[----:B------:R2:W-:Y:S01]  /*4e40*/  @P0 ATOMS.AND RZ, [UR6], R0 ;  /* 0x00000000ffff098c */ /* 0x0005e2000a800006 */
[----:B------:R-:W-:Y:S05]  /*4e50*/  BRA `(.L_x_22) ;  /* 0x0000000000147947 */ /* 0x000fea0003800000 */
.L_x_24:
[----:B------:R-:W-:-:S07]  /*4e60*/  MOV R2, 0x4e80 ;  /* 0x00004e8000027802 */ /* 0x000fce0000000f00 */
[----:B------:R-:W-:Y:S05]  /*4e70*/  CALL.REL.NOINC `($__internal_0_$__cuda_sm10x_tcgen05_guardrail_trap_col_being_dealloced_not_returned_by_alloc) ;  /* 0x0000000000447944 */ /* 0x000fea0003c00000 */
[----:B------:R-:W-:Y:S05]  /*4e80*/  BRA `(.L_x_22) ;  /* 0x0000000000087947 */ /* 0x000fea0003800000 */
.L_x_23:
[----:B------:R-:W-:-:S07]  /*4e90*/  MOV R2, 0x4eb0 ;  /* 0x00004eb000027802 */ /* 0x000fce0000000f00 */
[----:B------:R-:W-:Y:S05]  /*4ea0*/  CALL.REL.NOINC `($__internal_2_$__cuda_sm10x_tcgen05_guardrail_trap_unallocated_columns_being_dealloced) ;  /* 0x0000000000507944 */ /* 0x000fea0003c00000 */
.L_x_22:
[----:B------:R-:W-:Y:S01]  /*4eb0*/  NOP ;  /* 0x0000000000007918 */ /* 0x000fe20000000000 */
[----:B--2---:R-:W-:Y:S05]  /*4ec0*/  EXIT ;  /* 0x000000000000794d */ /* 0x004fea0003800000 */
.L_x_8:
[----:B------:R-:W1:Y:S02]  /*4ed0*/  SYNCS.PHASECHK.TRANS64.TRYWAIT P2, [UR9+0x4800], RZ ;  /* 0x004800ffff0075a7 */ /* 0x000e640008041109 */
[----:B-1----:R-:W-:Y:S05]  /*4ee0*/  @!P2 BRA `(.L_x_8) ;  /* 0xfffffffc00f8a947 */ /* 0x002fea000383ffff */
[----:B------:R-:W-:Y:S05]  /*4ef0*/  BRA `(.L_x_7) ;  /* 0xffffffc800447947 */ /* 0x000fea000383ffff */
.L_x_17:
[----:B------:R-:W2:Y:S02]  /*4f00*/  SYNCS.PHASECHK.TRANS64.TRYWAIT P0, [UR9+0x5810], RZ ;  /* 0x005810ffff0075a7 */ /* 0x000ea40008001109 */
[----:B--2---:R-:W-:Y:S05]  /*4f10*/  @!P0 BRA `(.L_x_17) ;  /* 0xfffffffc00f88947 */ /* 0x004fea000383ffff */
[----:B------:R-:W-:Y:S05]  /*4f20*/  BRA `(.L_x_25) ;  /* 0xffffffd800a87947 */ /* 0x000fea000383ffff */
.L_x_18:
[----:B------:R-:W1:Y:S02]  /*4f30*/  SYNCS.PHASECHK.TRANS64.TRYWAIT P0, [UR32], R15 ;  /* 0x0000000fff0075a7 */ /* 0x000e640008001120 */
[----:B-1----:R-:W-:Y:S05]  /*4f40*/  @!P0 BRA `(.L_x_18) ;  /* 0xfffffffc00f88947 */ /* 0x002fea000383ffff */
[----:B------:R-:W-:Y:S05]  /*4f50*/  BRA `(.L_x_26) ;  /* 0xffffffe000387947 */ /* 0x000fea000383ffff */
.L_x_21:
[----:B------:R-:W0:Y:S02]  /*4f60*/  SYNCS.PHASECHK.TRANS64.TRYWAIT P0, [UR32], R3 ;  /* 0x00000003ff0075a7 */ /* 0x000e240008001120 */
[----:B0-----:R-:W-:Y:S05]  /*4f70*/  @!P0 BRA `(.L_x_21) ;  /* 0xfffffffc00f88947 */ /* 0x001fea000383ffff */
[----:B------:R-:W-:Y:S05]  /*4f80*/  BRA `(.L_x_27) ;  /* 0xffffffe400a07947 */ /* 0x000fea000383ffff */
        .weak           $__internal_0_$__cuda_sm10x_tcgen05_guardrail_trap_col_being_dealloced_not_returned_by_alloc
        .type           $__internal_0_$__cuda_sm10x_tcgen05_guardrail_trap_col_being_dealloced_not_returned_by_alloc,@function
        .size           $__internal_0_$__cuda_sm10x_tcgen05_guardrail_trap_col_being_dealloced_not_returned_by_alloc,($__internal_1_$__cuda_sm10x_tcgen05_guardrail_trap_phase_invalid_during_alloc - $__internal_0_$__cuda_sm10x_tcgen05_guardrail_trap_col_being_dealloced_not_returned_by_alloc)
$__internal_0_$__cuda_sm10x_tcgen05_guardrail_trap_col_being_dealloced_not_returned_by_alloc:
[----:B------:R-:W-:Y:S05]  /*4f90*/  BPT.TRAP 0x1 ;  /* 0x000000040000795c */ /* 0x000fea0000300000 */
[----:B------:R-:W-:-:S04]  /*4fa0*/  IMAD.MOV.U32 R3, RZ, RZ, 0x0 ;  /* 0x00000000ff037424 */ /* 0x000fc800078e00ff */
[----:B------:R-:W-:Y:S05]  /*4fb0*/  RET.REL.NODEC R2 `(attn_fwd) ;  /* 0xffffffb002107950 */ /* 0x000fea0003c3ffff */
        .weak           $__internal_1_$__cuda_sm10x_tcgen05_guardrail_trap_phase_invalid_during_alloc
        .type           $__internal_1_$__cuda_sm10x_tcgen05_guardrail_trap_phase_invalid_during_alloc,@function
        .size           $__internal_1_$__cuda_sm10x_tcgen05_guardrail_trap_phase_invalid_during_alloc,($__internal_2_$__cuda_sm10x_tcgen05_guardrail_trap_unallocated_columns_being_dealloced - $__internal_1_$__cuda_sm10x_tcgen05_guardrail_trap_phase_invalid_during_alloc)
$__internal_1_$__cuda_sm10x_tcgen05_guardrail_trap_phase_invalid_during_alloc:
[----:B------:R-:W-:Y:S05]  /*4fc0*/  BPT.TRAP 0x1 ;  /* 0x000000040000795c */ /* 0x000fea0000300000 */
[----:B------:R-:W-:-:S04]  /*4fd0*/  IMAD.MOV.U32 R3, RZ, RZ, 0x0 ;  /* 0x00000000ff037424 */ /* 0x000fc800078e00ff */
[----:B------:R-:W-:Y:S05]  /*4fe0*/  RET.REL.NODEC R2 `(attn_fwd) ;  /* 0xffffffb002047950 */ /* 0x000fea0003c3ffff */
        .weak           $__internal_2_$__cuda_sm10x_tcgen05_guardrail_trap_unallocated_columns_being_dealloced
        .type           $__internal_2_$__cuda_sm10x_tcgen05_guardrail_trap_unallocated_columns_being_dealloced,@function
        .size           $__internal_2_$__cuda_sm10x_tcgen05_guardrail_trap_unallocated_columns_being_dealloced,(.L_x_31 - $__internal_2_$__cuda_sm10x_tcgen05_guardrail_trap_unallocated_columns_being_dealloced)
$__internal_2_$__cuda_sm10x_tcgen05_guardrail_trap_unallocated_columns_being_dealloced:
[----:B------:R-:W-:Y:S05]  /*4ff0*/  BPT.TRAP 0x1 ;  /* 0x000000040000795c */ /* 0x000fea0000300000 */
[----:B------:R-:W-:-:S04]  /*5000*/  IMAD.MOV.U32 R3, RZ, RZ, 0x0 ;  /* 0x00000000ff037424 */ /* 0x000fc800078e00ff */
[----:B------:R-:W-:Y:S05]  /*5010*/  RET.REL.NODEC R2 `(attn_fwd) ;  /* 0xffffffac02f87950 */ /* 0x000fea0003c3ffff */
.L_x_28:
[----:B------:R-:W-:-:S00]  /*5020*/  BRA `(.L_x_28) ;  /* 0xfffffffc00fc7947 */ /* 0x000fc0000383ffff */
[----:B------:R-:W-:-:S00]  /*5030*/  NOP ;  /* 0x0000000000007918 */ /* 0x000fc00000000000 */
        /* <DEDUP_REMOVED lines=12> */
.L_x_31:


//--------------------- .nv.global.init           --------------------------
	.section	.nv.global.init,"aw",@progbits
.nv.global.init:
	.type		_$_str,@object
	.size		_$_str,(.L_3 - _$_str)
_$_str:
        /*0000*/ 	.byte	0x5f, 0x5f, 0x43, 0x55, 0x44, 0x41, 0x5f, 0x46, 0x54, 0x5a, 0x00
.L_3:


//--------------------- .nv.shared.attn_fwd       --------------------------
	.section	.nv.shared.attn_fwd,"aw",@nobits
	.sectionflags	@""
	.align	16
	.zero		1024


//--------------------- .nv.shared.reserved.0     --------------------------
	.section	.nv.shared.reserved.0,"aw",@nobits
	.align	8
	.weak		__nv_reservedSMEM_offset_0_alias
	.size		__nv_reservedSMEM_offset_0_alias, 0, 64
	.other		__nv_reservedSMEM_offset_0_alias,@"STO_CUDA_RESERVED_SHARED STV_DEFAULT"
__nv_reservedSMEM_offset_0_alias:
	.zero		0
.nv.shared.reserved.0:
	.zero		64
	.weak		__nv_reservedSMEM_allocation_phase
	.type		__nv_reservedSMEM_allocation_phase,@object
	.size		__nv_reservedSMEM_allocation_phase,(.L_0 - __nv_reservedSMEM_allocation_phase)
__nv_reservedSMEM_allocation_phase:
	.zero		1
.L_0:
	.zero		7
	.weak		__nv_reservedSMEM_devtool_atexit_pc
	.type		__nv_reservedSMEM_devtool_atexit_pc,@object
	.size		__nv_reservedSMEM_devtool_atexit_pc,(__nv_reservedSMEM_allocation_mask - __nv_reservedSMEM_devtool_atexit_pc)
__nv_reservedSMEM_devtool_atexit_pc:
	.zero		8
	.weak		__nv_reservedSMEM_allocation_mask
	.type		__nv_reservedSMEM_allocation_mask,@object
	.size		__nv_reservedSMEM_allocation_mask,(.L_2 - __nv_reservedSMEM_allocation_mask)
__nv_reservedSMEM_allocation_mask:
	.zero		4
.L_2:


//--------------------- .nv.constant0.attn_fwd    --------------------------
	.section	.nv.constant0.attn_fwd,"a",@progbits
	.sectionflags	@""
	.align	4
.nv.constant0.attn_fwd:
	.zero		1032


//--------------------- SYMBOLS --------------------------

	.type		.nv.reservedSmem.offset0,@object
	.size		.nv.reservedSmem.offset0,0x4
	.type		.nv.reservedSmem.cap,@object
	.size		.nv.reservedSmem.cap,0x4
